// auto-generated by cutlass_sweep.gemm — config: {"arch": "sm_100", "cluster_m": 1, "cluster_n": 1, "dtype": "e4m3", "dtype_b": "e4m3", "layout": "nt", "stages": 6, "tile_k": 32, "tile_m": 64, "tile_n": 64}
#include "cutlass/cutlass.h"
#include "cutlass/gemm/collective/collective_builder.hpp"
#include "cutlass/gemm/device/gemm_universal_adapter.h"
#include "cutlass/gemm/kernel/gemm_universal.hpp"
#include "cutlass/epilogue/collective/collective_builder.hpp"

using ElemA = cutlass::float_e4m3_t;
using ElemB = cutlass::float_e4m3_t;
using ElemCD = cutlass::float_e4m3_t;
using Acc  = float;
using TileShape    = cute::Shape<cute::_64, cute::_64, cute::_32>;
using ClusterShape = cute::Shape<cute::_1, cute::_1, cute::_1>;

using CollectiveEpilogue = typename cutlass::epilogue::collective::CollectiveBuilder<
    cutlass::arch::Sm100, cutlass::arch::OpClassTensorOp,
    TileShape, ClusterShape,
    cutlass::epilogue::collective::EpilogueTileAuto,
    Acc, Acc,
    ElemCD, cutlass::layout::RowMajor, 128 / cutlass::sizeof_bits<ElemCD>::value,
    ElemCD, cutlass::layout::RowMajor, 128 / cutlass::sizeof_bits<ElemCD>::value,
    cutlass::epilogue::collective::EpilogueScheduleAuto
  >::CollectiveOp;

using CollectiveMainloop = typename cutlass::gemm::collective::CollectiveBuilder<
    cutlass::arch::Sm100, cutlass::arch::OpClassTensorOp,
    ElemA, cutlass::layout::RowMajor, 128 / cutlass::sizeof_bits<ElemA>::value,
    ElemB, cutlass::layout::ColumnMajor, 128 / cutlass::sizeof_bits<ElemB>::value,
    Acc,
    TileShape, ClusterShape,
    cutlass::gemm::collective::StageCount<6>,
    cutlass::gemm::collective::KernelScheduleAuto
  >::CollectiveOp;

using GemmKernel = cutlass::gemm::kernel::GemmUniversal<
    cute::Shape<int,int,int,int>,
    CollectiveMainloop,
    CollectiveEpilogue
>;
using Gemm = cutlass::gemm::device::GemmUniversalAdapter<GemmKernel>;

// Force the device kernel symbol into the cubin without needing a host main.
auto* _anchor = &cutlass::device_kernel<GemmKernel>;


// ===== COMPILED SASS (sm_100a) =====

	.target	sm_100a

	.elftype	@"ET_EXEC"


//--------------------- .note.nv.tkinfo           --------------------------
	.section	.note.nv.tkinfo,"",@"SHT_NOTE"
	.sectionflags	@"SHF_NOTE_NV_TKINFO"
	.tkinfo
        /*0018*/ 	.word	0x00000002
        /*0030*/ 	.string	""
        /*0030*/ 	.string	"ptxas"
        /*0030*/ 	.string	"Cuda compilation tools, release 13.0, V13.0.88"
        /*0030*/ 	.string	"Build cuda_13.0.r13.0/compiler.36424714_0"
        /*0030*/ 	.string	"-arch sm_100a -m 64 "



//--------------------- .note.nv.cuinfo           --------------------------
	.section	.note.nv.cuinfo,"",@"SHT_NOTE"
	.sectionflags	@"SHF_NOTE_NV_CUINFO"
        /*0018*/ 	.short	0x0002
        /*001a*/ 	.short	0x0064
        /*001c*/ 	.short	0x0082
	.zero		2


//--------------------- .nv.info                  --------------------------
	.section	.nv.info,"",@"SHT_CUDA_INFO"
	.align	4


	//----- nvinfo : EIATTR_REGCOUNT
	.align		4
        /*0000*/ 	.byte	0x04, 0x2f
        /*0002*/ 	.short	(.L_19 - .L_18)
	.align		4
.L_18:
        /*0004*/ 	.word	index@(_ZN7cutlass13device_kernelINS_4gemm6kernel13GemmUniversalIN4cute5tupleIJiiiiEEENS1_10collective13CollectiveMmaINS1_35MainloopSm100TmaUmmaWarpSpecializedILi6ELi2ELi4ENS5_IJNS4_1CILi1EEESB_SB_EEEEENS5_IJNSA_ILi64EEESE_NSA_ILi32EEEEEENS_12float_e4m3_tENS5_IJlSB_lEEESH_SI_NS4_8TiledMMAINS4_8MMA_AtomIJNS4_10MMA_TraitsINS4_19SM100_MMA_F8F6F4_SSEJSH_SH_fSE_SE_NS4_17integral_constantINS4_4UMMA5MajorELSP_0EEESQ_NSN_INSO_7ScaleInELSR_0EEESS_EEEEEENS4_6LayoutISC_NS5_IJNSA_ILi0EEESW_SW_EEEEENS5_IJNS4_10UnderscoreESZ_SZ_EEEEENS4_13SM90_TMA_LOADENS4_14ComposedLayoutINS4_7SwizzleILi1ELi4ELi3EEENS4_18smem_ptr_flag_bitsILi8EEENSV_INS5_IJNSA_ILi8EEESF_EEENS5_IJSF_SB_EEEEEEEvNS4_8identityES12_S1C_vS1D_EENS_8epilogue10collective18CollectiveEpilogueINS1F_23Sm100TmaWarpSpecializedILi1ELi1ELi32ELb0ELb0EEEJSG_NS5_IJNSV_ISE_SB_EES1K_EEESH_SI_SH_SI_NS1F_6fusion15FusionCallbacksIS1J_NS1M_17LinearCombinationISH_fSH_fLNS_15FloatRoundStyleE2EEESG_S1L_JEEENS4_5SM1004TMEM4LOAD26SM100_TMEM_LOAD_16dp32b32xES12_NS13_INS14_ILi2ELi4ELi3EEES17_NSV_INS5_IJS18_SE_EEENS5_IJSE_SB_EEEEEEENS4_39AutoVectorizingCopyWithAssumedAlignmentILi128EEENS4_14SM90_TMA_STOREES20_S22_S22_EEEvvEEEEvNT_6ParamsE)
        /*0008*/ 	.word	0x00000078


	//----- nvinfo : EIATTR_FRAME_SIZE
	.align		4
.L_19:
        /*000c*/ 	.byte	0x04, 0x11
        /*000e*/ 	.short	(.L_21 - .L_20)
	.align		4
.L_20:
        /*0010*/ 	.word	index@($__internal_2_$__cuda_sm10x_tcgen05_guardrail_trap_unallocated_columns_being_dealloced)
        /*0014*/ 	.word	0x00000000


	//----- nvinfo : EIATTR_FRAME_SIZE
	.align		4
.L_21:
        /*0018*/ 	.byte	0x04, 0x11
        /*001a*/ 	.short	(.L_23 - .L_22)
	.align		4
.L_22:
        /*001c*/ 	.word	index@($__internal_1_$__cuda_sm10x_tcgen05_guardrail_trap_phase_invalid_during_alloc)
        /*0020*/ 	.word	0x00000000


	//----- nvinfo : EIATTR_FRAME_SIZE
	.align		4
.L_23:
        /*0024*/ 	.byte	0x04, 0x11
        /*0026*/ 	.short	(.L_25 - .L_24)
	.align		4
.L_24:
        /*0028*/ 	.word	index@($__internal_0_$__cuda_sm10x_tcgen05_guardrail_trap_col_being_dealloced_not_returned_by_alloc)
        /*002c*/ 	.word	0x00000000


	//----- nvinfo : EIATTR_FRAME_SIZE
	.align		4
.L_25:
        /*0030*/ 	.byte	0x04, 0x11
        /*0032*/ 	.short	(.L_27 - .L_26)
	.align		4
.L_26:
        /*0034*/ 	.word	index@(_ZN7cutlass13device_kernelINS_4gemm6kernel13GemmUniversalIN4cute5tupleIJiiiiEEENS1_10collective13CollectiveMmaINS1_35MainloopSm100TmaUmmaWarpSpecializedILi6ELi2ELi4ENS5_IJNS4_1CILi1EEESB_SB_EEEEENS5_IJNSA_ILi64EEESE_NSA_ILi32EEEEEENS_12float_e4m3_tENS5_IJlSB_lEEESH_SI_NS4_8TiledMMAINS4_8MMA_AtomIJNS4_10MMA_TraitsINS4_19SM100_MMA_F8F6F4_SSEJSH_SH_fSE_SE_NS4_17integral_constantINS4_4UMMA5MajorELSP_0EEESQ_NSN_INSO_7ScaleInELSR_0EEESS_EEEEEENS4_6LayoutISC_NS5_IJNSA_ILi0EEESW_SW_EEEEENS5_IJNS4_10UnderscoreESZ_SZ_EEEEENS4_13SM90_TMA_LOADENS4_14ComposedLayoutINS4_7SwizzleILi1ELi4ELi3EEENS4_18smem_ptr_flag_bitsILi8EEENSV_INS5_IJNSA_ILi8EEESF_EEENS5_IJSF_SB_EEEEEEEvNS4_8identityES12_S1C_vS1D_EENS_8epilogue10collective18CollectiveEpilogueINS1F_23Sm100TmaWarpSpecializedILi1ELi1ELi32ELb0ELb0EEEJSG_NS5_IJNSV_ISE_SB_EES1K_EEESH_SI_SH_SI_NS1F_6fusion15FusionCallbacksIS1J_NS1M_17LinearCombinationISH_fSH_fLNS_15FloatRoundStyleE2EEESG_S1L_JEEENS4_5SM1004TMEM4LOAD26SM100_TMEM_LOAD_16dp32b32xES12_NS13_INS14_ILi2ELi4ELi3EEES17_NSV_INS5_IJS18_SE_EEENS5_IJSE_SB_EEEEEEENS4_39AutoVectorizingCopyWithAssumedAlignmentILi128EEENS4_14SM90_TMA_STOREES20_S22_S22_EEEvvEEEEvNT_6ParamsE)
        /*0038*/ 	.word	0x00000000


	//----- nvinfo : EIATTR_MIN_STACK_SIZE
	.align		4
.L_27:
        /*003c*/ 	.byte	0x04, 0x12
        /*003e*/ 	.short	(.L_29 - .L_28)
	.align		4
.L_28:
        /*0040*/ 	.word	index@(_ZN7cutlass13device_kernelINS_4gemm6kernel13GemmUniversalIN4cute5tupleIJiiiiEEENS1_10collective13CollectiveMmaINS1_35MainloopSm100TmaUmmaWarpSpecializedILi6ELi2ELi4ENS5_IJNS4_1CILi1EEESB_SB_EEEEENS5_IJNSA_ILi64EEESE_NSA_ILi32EEEEEENS_12float_e4m3_tENS5_IJlSB_lEEESH_SI_NS4_8TiledMMAINS4_8MMA_AtomIJNS4_10MMA_TraitsINS4_19SM100_MMA_F8F6F4_SSEJSH_SH_fSE_SE_NS4_17integral_constantINS4_4UMMA5MajorELSP_0EEESQ_NSN_INSO_7ScaleInELSR_0EEESS_EEEEEENS4_6LayoutISC_NS5_IJNSA_ILi0EEESW_SW_EEEEENS5_IJNS4_10UnderscoreESZ_SZ_EEEEENS4_13SM90_TMA_LOADENS4_14ComposedLayoutINS4_7SwizzleILi1ELi4ELi3EEENS4_18smem_ptr_flag_bitsILi8EEENSV_INS5_IJNSA_ILi8EEESF_EEENS5_IJSF_SB_EEEEEEEvNS4_8identityES12_S1C_vS1D_EENS_8epilogue10collective18CollectiveEpilogueINS1F_23Sm100TmaWarpSpecializedILi1ELi1ELi32ELb0ELb0EEEJSG_NS5_IJNSV_ISE_SB_EES1K_EEESH_SI_SH_SI_NS1F_6fusion15FusionCallbacksIS1J_NS1M_17LinearCombinationISH_fSH_fLNS_15FloatRoundStyleE2EEESG_S1L_JEEENS4_5SM1004TMEM4LOAD26SM100_TMEM_LOAD_16dp32b32xES12_NS13_INS14_ILi2ELi4ELi3EEES17_NSV_INS5_IJS18_SE_EEENS5_IJSE_SB_EEEEEEENS4_39AutoVectorizingCopyWithAssumedAlignmentILi128EEENS4_14SM90_TMA_STOREES20_S22_S22_EEEvvEEEEvNT_6ParamsE)
        /*0044*/ 	.word	0x00000000
.L_29:


//--------------------- .nv.compat                --------------------------
	.section	.nv.compat,"",@"SHT_CUDA_COMPAT_INFO"
	.align	4
        /*0000*/ 	.byte	0x02, 0x09, 0x01, 0x00, 0x02, 0x02, 0x02, 0x00, 0x02, 0x05, 0x05, 0x00, 0x03, 0x07, 0x01, 0x01
        /*0010*/ 	.byte	0x02, 0x03, 0x01, 0x00, 0x02, 0x06, 0x01, 0x00, 0x04, 0x0b, 0x08, 0x00, 0x09, 0x00, 0x00, 0x00
        /*0020*/ 	.byte	0x00, 0x00, 0x00, 0x00


//--------------------- .nv.info._ZN7cutlass13device_kernelINS_4gemm6kernel13GemmUniversalIN4cute5tupleIJiiiiEEENS1_10collective13CollectiveMmaINS1_35MainloopSm100TmaUmmaWarpSpecializedILi6ELi2ELi4ENS5_IJNS4_1CILi1EEESB_SB_EEEEENS5_IJNSA_ILi64EEESE_NSA_ILi32EEEEEENS_12float_e4m3_tENS5_IJlSB_lEEESH_SI_NS4_8TiledMMAINS4_8MMA_AtomIJNS4_10MMA_TraitsINS4_19SM100_MMA_F8F6F4_SSEJSH_SH_fSE_SE_NS4_17integral_constantINS4_4UMMA5MajorELSP_0EEESQ_NSN_INSO_7ScaleInELSR_0EEESS_EEEEEENS4_6LayoutISC_NS5_IJNSA_ILi0EEESW_SW_EEEEENS5_IJNS4_10UnderscoreESZ_SZ_EEEEENS4_13SM90_TMA_LOADENS4_14ComposedLayoutINS4_7SwizzleILi1ELi4ELi3EEENS4_18smem_ptr_flag_bitsILi8EEENSV_INS5_IJNSA_ILi8EEESF_EEENS5_IJSF_SB_EEEEEEEvNS4_8identityES12_S1C_vS1D_EENS_8epilogue10collective18CollectiveEpilogueINS1F_23Sm100TmaWarpSpecializedILi1ELi1ELi32ELb0ELb0EEEJSG_NS5_IJNSV_ISE_SB_EES1K_EEESH_SI_SH_SI_NS1F_6fusion15FusionCallbacksIS1J_NS1M_17LinearCombinationISH_fSH_fLNS_15FloatRoundStyleE2EEESG_S1L_JEEENS4_5SM1004TMEM4LOAD26SM100_TMEM_LOAD_16dp32b32xES12_NS13_INS14_ILi2ELi4ELi3EEES17_NSV_INS5_IJS18_SE_EEENS5_IJSE_SB_EEEEEEENS4_39AutoVectorizingCopyWithAssumedAlignmentILi128EEENS4_14SM90_TMA_STOREES20_S22_S22_EEEvvEEEEvNT_6ParamsE --------------------------
	.section	.nv.info._ZN7cutlass13device_kernelINS_4gemm6kernel13GemmUniversalIN4cute5tupleIJiiiiEEENS1_10collective13CollectiveMmaINS1_35MainloopSm100TmaUmmaWarpSpecializedILi6ELi2ELi4ENS5_IJNS4_1CILi1EEESB_SB_EEEEENS5_IJNSA_ILi64EEESE_NSA_ILi32EEEEEENS_12float_e4m3_tENS5_IJlSB_lEEESH_SI_NS4_8TiledMMAINS4_8MMA_AtomIJNS4_10MMA_TraitsINS4_19SM100_MMA_F8F6F4_SSEJSH_SH_fSE_SE_NS4_17integral_constantINS4_4UMMA5MajorELSP_0EEESQ_NSN_INSO_7ScaleInELSR_0EEESS_EEEEEENS4_6LayoutISC_NS5_IJNSA_ILi0EEESW_SW_EEEEENS5_IJNS4_10UnderscoreESZ_SZ_EEEEENS4_13SM90_TMA_LOADENS4_14ComposedLayoutINS4_7SwizzleILi1ELi4ELi3EEENS4_18smem_ptr_flag_bitsILi8EEENSV_INS5_IJNSA_ILi8EEESF_EEENS5_IJSF_SB_EEEEEEEvNS4_8identityES12_S1C_vS1D_EENS_8epilogue10collective18CollectiveEpilogueINS1F_23Sm100TmaWarpSpecializedILi1ELi1ELi32ELb0ELb0EEEJSG_NS5_IJNSV_ISE_SB_EES1K_EEESH_SI_SH_SI_NS1F_6fusion15FusionCallbacksIS1J_NS1M_17LinearCombinationISH_fSH_fLNS_15FloatRoundStyleE2EEESG_S1L_JEEENS4_5SM1004TMEM4LOAD26SM100_TMEM_LOAD_16dp32b32xES12_NS13_INS14_ILi2ELi4ELi3EEES17_NSV_INS5_IJS18_SE_EEENS5_IJSE_SB_EEEEEEENS4_39AutoVectorizingCopyWithAssumedAlignmentILi128EEENS4_14SM90_TMA_STOREES20_S22_S22_EEEvvEEEEvNT_6ParamsE,"",@"SHT_CUDA_INFO"
	.sectionflags	@""
	.align	4


	//----- nvinfo : EIATTR_CUDA_API_VERSION
	.align		4
        /*0000*/ 	.byte	0x04, 0x37
        /*0002*/ 	.short	(.L_31 - .L_30)
.L_30:
        /*0004*/ 	.word	0x00000082


	//----- nvinfo : EIATTR_KPARAM_INFO
	.align		4
.L_31:
        /*0008*/ 	.byte	0x04, 0x17
        /*000a*/ 	.short	(.L_33 - .L_32)
.L_32:
        /*000c*/ 	.word	0x00000000
        /*0010*/ 	.short	0x0000
        /*0012*/ 	.short	0x0000
        /*0014*/ 	.byte	0x00, 0xf0, 0x01, 0x20


	//----- nvinfo : EIATTR_AT_ENTRY_FRAGMENTS
	.align		4
.L_33:
        /*0018*/ 	.byte	0x04, 0x4f
        /*001a*/ 	.short	(.L_35 - .L_34)


	//   ....[0]....
.L_34:
        /*001c*/ 	.word	0x00000006


	//----- nvinfo : EIATTR_RESERVED_SMEM_USED
	.align		4
.L_35:
        /*0020*/ 	.byte	0x01, 0x41
	.zero		2


	//----- nvinfo : EIATTR_SPARSE_MMA_MASK
	.align		4
        /*0024*/ 	.byte	0x03, 0x50
        /*0026*/ 	.short	0x0000


	//----- nvinfo : EIATTR_TCGEN05_1CTA_USED
	.align		4
        /*0028*/ 	.byte	0x01, 0x51
	.zero		2


	//----- nvinfo : EIATTR_MAXREG_COUNT
	.align		4
        /*002c*/ 	.byte	0x03, 0x1b
        /*002e*/ 	.short	0x00ff


	//----- nvinfo : EIATTR_NUM_BARRIERS
	.align		4
        /*0030*/ 	.byte	0x02, 0x4c
        /*0032*/ 	.byte	0x07
	.zero		1


	//----- nvinfo : EIATTR_EXTERNS
	.align		4
        /*0034*/ 	.byte	0x04, 0x0f
        /*0036*/ 	.short	(.L_37 - .L_36)


	//   ....[0]....
	.align		4
.L_36:
        /*0038*/ 	.word	index@(__assertfail)


	//----- nvinfo : EIATTR_MERCURY_ISA_VERSION
	.align		4
.L_37:
        /*003c*/ 	.byte	0x03, 0x5f
        /*003e*/ 	.short	0x0101


	//----- nvinfo : EIATTR_INT_WARP_WIDE_INSTR_OFFSETS
	.align		4
        /*0040*/ 	.byte	0x04, 0x31
        /*0042*/ 	.short	(.L_39 - .L_38)


	//   ....[0]....
.L_38:
        /*0044*/ 	.word	0x00001da0


	//   ....[1]....
        /*0048*/ 	.word	0x00003820


	//   ....[2]....
        /*004c*/ 	.word	0x00003840


	//   ....[3]....
        /*0050*/ 	.word	0x00003870


	//   ....[4]....
        /*0054*/ 	.word	0x00004280


	//   ....[5]....
        /*0058*/ 	.word	0x00004370


	//----- nvinfo : EIATTR_COOP_GROUP_MASK_REGIDS
	.align		4
.L_39:
        /*005c*/ 	.byte	0x04, 0x29
        /*005e*/ 	.short	(.L_41 - .L_40)


	//   ....[0]....
.L_40:
        /*0060*/ 	.word	0xffffffff


	//   ....[1]....
        /*0064*/ 	.word	0xffffffff


	//   ....[2]....
        /*0068*/ 	.word	0xffffffff


	//   ....[3]....
        /*006c*/ 	.word	0xffffffff


	//   ....[4]....
        /*0070*/ 	.word	0xffffffff


	//   ....[5]....
        /*0074*/ 	.word	0xffffffff


	//   ....[6]....
        /*0078*/ 	.word	0xffffffff


	//   ....[7]....
        /*007c*/ 	.word	0xffffffff


	//   ....[8]....
        /*0080*/ 	.word	0xffffffff


	//   ....[9]....
        /*0084*/ 	.word	0xffffffff


	//   ....[10]....
        /*0088*/ 	.word	0xffffffff


	//   ....[11]....
        /*008c*/ 	.word	0xffffffff


	//   ....[12]....
        /*0090*/ 	.word	0xffffffff


	//----- nvinfo : EIATTR_COOP_GROUP_INSTR_OFFSETS
	.align		4
.L_41:
        /*0094*/ 	.byte	0x04, 0x28
        /*0096*/ 	.short	(.L_43 - .L_42)


	//   ....[0]....
.L_42:
        /*0098*/ 	.word	0x00000090


	//   ....[1]....
        /*009c*/ 	.word	0x000004d0


	//   ....[2]....
        /*00a0*/ 	.word	0x00000680


	//   ....[3]....
        /*00a4*/ 	.word	0x000007c0


	//   ....[4]....
        /*00a8*/ 	.word	0x000008c0


	//   ....[5]....
        /*00ac*/ 	.word	0x00000a30


	//   ....[6]....
        /*00b0*/ 	.word	0x00000bd0


	//   ....[7]....
        /*00b4*/ 	.word	0x00001c80


	//   ....[8]....
        /*00b8*/ 	.word	0x00002b80


	//   ....[9]....
        /*00bc*/ 	.word	0x00002d90


	//   ....[10]....
        /*00c0*/ 	.word	0x00002dc0


	//   ....[11]....
        /*00c4*/ 	.word	0x00003700


	//   ....[12]....
        /*00c8*/ 	.word	0x00003930


	//----- nvinfo : EIATTR_VRC_CTA_INIT_COUNT
	.align		4
.L_43:
        /*00cc*/ 	.byte	0x02, 0x4a
        /*00ce*/ 	.byte	0x80
	.zero		1


	//----- nvinfo : EIATTR_SYSCALL_OFFSETS
	.align		4
        /*00d0*/ 	.byte	0x04, 0x46
        /*00d2*/ 	.short	(.L_45 - .L_44)


	//   ....[0]....
.L_44:
        /*00d4*/ 	.word	0x00004d90


	//   ....[1]....
        /*00d8*/ 	.word	0x00004ed0


	//   ....[2]....
        /*00dc*/ 	.word	0x00005630


	//----- nvinfo : EIATTR_MBARRIER_INSTR_OFFSETS
	.align		4
.L_45:
        /*00e0*/ 	.byte	0x04, 0x39
        /*00e2*/ 	.short	(.L_47 - .L_46)


	//   ....[0]....
.L_46:
        /*00e4*/ 	.word	0x000005b0
        /*00e8*/ 	.word	0x000000ff
        /*00ec*/ 	.word	0x00000000
        /*00f0*/ 	.short	0x0100
        /*00f2*/ 	.byte	0x05
	.zero		1


	//   ....[1]....
        /*00f4*/ 	.word	0x000005c0
        /*00f8*/ 	.word	0x000000ff
        /*00fc*/ 	.word	0x00000030
        /*0100*/ 	.short	0x0100
        /*0102*/ 	.byte	0x05
	.zero		1


	//   ....[2]....
        /*0104*/ 	.word	0x000005d0
        /*0108*/ 	.word	0x000000ff
        /*010c*/ 	.word	0x00000008
        /*0110*/ 	.short	0x0100
        /*0112*/ 	.byte	0x05
	.zero		1


	//   ....[3]....
        /*0114*/ 	.word	0x000005e0
        /*0118*/ 	.word	0x000000ff
        /*011c*/ 	.word	0x00000038
        /*0120*/ 	.short	0x0100
        /*0122*/ 	.byte	0x05
	.zero		1


	//   ....[4]....
        /*0124*/ 	.word	0x000005f0
        /*0128*/ 	.word	0x000000ff
        /*012c*/ 	.word	0x00000010
        /*0130*/ 	.short	0x0100
        /*0132*/ 	.byte	0x05
	.zero		1


	//   ....[5]....
        /*0134*/ 	.word	0x00000600
        /*0138*/ 	.word	0x000000ff
        /*013c*/ 	.word	0x00000040
        /*0140*/ 	.short	0x0100
        /*0142*/ 	.byte	0x05
	.zero		1


	//   ....[6]....
        /*0144*/ 	.word	0x00000610
        /*0148*/ 	.word	0x000000ff
        /*014c*/ 	.word	0x00000018
        /*0150*/ 	.short	0x0100
        /*0152*/ 	.byte	0x05
	.zero		1


	//   ....[7]....
        /*0154*/ 	.word	0x00000620
        /*0158*/ 	.word	0x000000ff
        /*015c*/ 	.word	0x00000048
        /*0160*/ 	.short	0x0100
        /*0162*/ 	.byte	0x05
	.zero		1


	//   ....[8]....
        /*0164*/ 	.word	0x00000630
        /*0168*/ 	.word	0x000000ff
        /*016c*/ 	.word	0x00000020
        /*0170*/ 	.short	0x0100
        /*0172*/ 	.byte	0x05
	.zero		1


	//   ....[9]....
        /*0174*/ 	.word	0x00000640
        /*0178*/ 	.word	0x000000ff
        /*017c*/ 	.word	0x00000050
        /*0180*/ 	.short	0x0100
        /*0182*/ 	.byte	0x05
	.zero		1


	//   ....[10]....
        /*0184*/ 	.word	0x00000650
        /*0188*/ 	.word	0x000000ff
        /*018c*/ 	.word	0x00000028
        /*0190*/ 	.short	0x0100
        /*0192*/ 	.byte	0x05
	.zero		1


	//   ....[11]....
        /*0194*/ 	.word	0x00000660
        /*0198*/ 	.word	0x000000ff
        /*019c*/ 	.word	0x00000058
        /*01a0*/ 	.short	0x0100
        /*01a2*/ 	.byte	0x05
	.zero		1


	//   ....[12]....
        /*01a4*/ 	.word	0x00000790
        /*01a8*/ 	.word	0x000000ff
        /*01ac*/ 	.word	0x00000060
        /*01b0*/ 	.short	0x0100
        /*01b2*/ 	.byte	0x06
	.zero		1


	//   ....[13]....
        /*01b4*/ 	.word	0x000007a0
        /*01b8*/ 	.word	0x000000ff
        /*01bc*/ 	.word	0x00000068
        /*01c0*/ 	.short	0x0100
        /*01c2*/ 	.byte	0x06
	.zero		1


	//   ....[14]....
        /*01c4*/ 	.word	0x00000890
        /*01c8*/ 	.word	0x000000ff
        /*01cc*/ 	.word	0x00000070
        /*01d0*/ 	.short	0x0100
        /*01d2*/ 	.byte	0x05
	.zero		1


	//   ....[15]....
        /*01d4*/ 	.word	0x000008a0
        /*01d8*/ 	.word	0x000000ff
        /*01dc*/ 	.word	0x00000078
        /*01e0*/ 	.short	0x0100
        /*01e2*/ 	.byte	0x05
	.zero		1


	//   ....[16]....
        /*01e4*/ 	.word	0x000009e0
        /*01e8*/ 	.word	0x000000ff
        /*01ec*/ 	.word	0x00000080
        /*01f0*/ 	.short	0x0100
        /*01f2*/ 	.byte	0x05
	.zero		1


	//   ....[17]....
        /*01f4*/ 	.word	0x000009f0
        /*01f8*/ 	.word	0x000000ff
        /*01fc*/ 	.word	0x00000090
        /*0200*/ 	.short	0x0100
        /*0202*/ 	.byte	0x05
	.zero		1


	//   ....[18]....
        /*0204*/ 	.word	0x00000a00
        /*0208*/ 	.word	0x000000ff
        /*020c*/ 	.word	0x00000088
        /*0210*/ 	.short	0x0100
        /*0212*/ 	.byte	0x05
	.zero		1


	//   ....[19]....
        /*0214*/ 	.word	0x00000a10
        /*0218*/ 	.word	0x000000ff
        /*021c*/ 	.word	0x00000098
        /*0220*/ 	.short	0x0100
        /*0222*/ 	.byte	0x05
	.zero		1


	//   ....[20]....
        /*0224*/ 	.word	0x00000b40
        /*0228*/ 	.word	0x000000ff
        /*022c*/ 	.word	0x000000a0
        /*0230*/ 	.short	0x0100
        /*0232*/ 	.byte	0x06
	.zero		1


	//   ....[21]....
        /*0234*/ 	.word	0x00000b50
        /*0238*/ 	.word	0x000000ff
        /*023c*/ 	.word	0x000000c0
        /*0240*/ 	.short	0x0100
        /*0242*/ 	.byte	0x06
	.zero		1


	//   ....[22]....
        /*0244*/ 	.word	0x00000b60
        /*0248*/ 	.word	0x000000ff
        /*024c*/ 	.word	0x000000a8
        /*0250*/ 	.short	0x0100
        /*0252*/ 	.byte	0x06
	.zero		1


	//   ....[23]....
        /*0254*/ 	.word	0x00000b70
        /*0258*/ 	.word	0x000000ff
        /*025c*/ 	.word	0x000000c8
        /*0260*/ 	.short	0x0100
        /*0262*/ 	.byte	0x06
	.zero		1


	//   ....[24]....
        /*0264*/ 	.word	0x00000b80
        /*0268*/ 	.word	0x000000ff
        /*026c*/ 	.word	0x000000b0
        /*0270*/ 	.short	0x0100
        /*0272*/ 	.byte	0x06
	.zero		1


	//   ....[25]....
        /*0274*/ 	.word	0x00000b90
        /*0278*/ 	.word	0x000000ff
        /*027c*/ 	.word	0x000000d0
        /*0280*/ 	.short	0x0100
        /*0282*/ 	.byte	0x06
	.zero		1


	//   ....[26]....
        /*0284*/ 	.word	0x00000ba0
        /*0288*/ 	.word	0x000000ff
        /*028c*/ 	.word	0x000000b8
        /*0290*/ 	.short	0x0100
        /*0292*/ 	.byte	0x06
	.zero		1


	//   ....[27]....
        /*0294*/ 	.word	0x00000bb0
        /*0298*/ 	.word	0x000000ff
        /*029c*/ 	.word	0x000000d8
        /*02a0*/ 	.short	0x0100
        /*02a2*/ 	.byte	0x06
	.zero		1


	//   ....[28]....
        /*02a4*/ 	.word	0x00000ca0
        /*02a8*/ 	.word	0x000000ff
        /*02ac*/ 	.word	0x000000e0
        /*02b0*/ 	.short	0x0100
        /*02b2*/ 	.byte	0x05
	.zero		1


	//   ....[29]....
        /*02b4*/ 	.word	0x00000cb0
        /*02b8*/ 	.word	0x000000ff
        /*02bc*/ 	.word	0x000000f0
        /*02c0*/ 	.short	0x0100
        /*02c2*/ 	.byte	0x05
	.zero		1


	//   ....[30]....
        /*02c4*/ 	.word	0x00000cc0
        /*02c8*/ 	.word	0x000000ff
        /*02cc*/ 	.word	0x000000e8
        /*02d0*/ 	.short	0x0100
        /*02d2*/ 	.byte	0x05
	.zero		1


	//   ....[31]....
        /*02d4*/ 	.word	0x00000cd0
        /*02d8*/ 	.word	0x000000ff
        /*02dc*/ 	.word	0x000000f8
        /*02e0*/ 	.short	0x0100
        /*02e2*/ 	.byte	0x05
	.zero		1


	//   ....[32]....
        /*02e4*/ 	.word	0x000015a0
        /*02e8*/ 	.word	0x00000003
        /*02ec*/ 	.word	0x000000f0
        /*02f0*/ 	.short	0x010a
        /*02f2*/ 	.byte	0xff
	.zero		1


	//   ....[33]....
        /*02f4*/ 	.word	0x000015d0
        /*02f8*/ 	.word	0x00000003
        /*02fc*/ 	.word	0x000000e0
        /*0300*/ 	.short	0x0101
        /*0302*/ 	.byte	0xff
	.zero		1


	//   ....[34]....
        /*0304*/ 	.word	0x000016a0
        /*0308*/ 	.word	0x000000ff
        /*030c*/ 	.word	0x00000030
        /*0310*/ 	.short	0x010a
        /*0312*/ 	.byte	0x08
	.zero		1


	//   ....[35]....
        /*0314*/ 	.word	0x00001740
        /*0318*/ 	.word	0x000000ff
        /*031c*/ 	.word	0x00000030
        /*0320*/ 	.short	0x010a
        /*0322*/ 	.byte	0x21
	.zero		1


	//   ....[36]....
        /*0324*/ 	.word	0x000018a0
        /*0328*/ 	.word	0x000000ff
        /*032c*/ 	.word	0x00000030
        /*0330*/ 	.short	0x010a
        /*0332*/ 	.byte	0x08
	.zero		1


	//   ....[37]....
        /*0334*/ 	.word	0x00001990
        /*0338*/ 	.word	0x000000ff
        /*033c*/ 	.word	0x00000078
        /*0340*/ 	.short	0x0101
        /*0342*/ 	.byte	0x04
	.zero		1


	//   ....[38]....
        /*0344*/ 	.word	0x000019b0
        /*0348*/ 	.word	0x000000ff
        /*034c*/ 	.word	0x00000030
        /*0350*/ 	.short	0x010a
        /*0352*/ 	.byte	0x08
	.zero		1


	//   ....[39]....
        /*0354*/ 	.word	0x00001a30
        /*0358*/ 	.word	0x000000ff
        /*035c*/ 	.word	0x00000030
        /*0360*/ 	.short	0x010a
        /*0362*/ 	.byte	0x11
	.zero		1


	//   ....[40]....
        /*0364*/ 	.word	0x00001b90
        /*0368*/ 	.word	0x000000ff
        /*036c*/ 	.word	0x00000030
        /*0370*/ 	.short	0x010a
        /*0372*/ 	.byte	0x08
	.zero		1


	//   ....[41]....
        /*0374*/ 	.word	0x00001cb0
        /*0378*/ 	.word	0x00000002
        /*037c*/ 	.word	0x00000080
        /*0380*/ 	.short	0x010a
        /*0382*/ 	.byte	0xff
	.zero		1


	//   ....[42]....
        /*0384*/ 	.word	0x00001d70
        /*0388*/ 	.word	0x00000002
        /*038c*/ 	.word	0x00000000
        /*0390*/ 	.short	0x0101
        /*0392*/ 	.byte	0xff
	.zero		1


	//   ....[43]....
        /*0394*/ 	.word	0x000022d0
        /*0398*/ 	.word	0x000000ff
        /*039c*/ 	.word	0x00000000
        /*03a0*/ 	.short	0x010a
        /*03a2*/ 	.byte	0x05
	.zero		1


	//   ....[44]....
        /*03a4*/ 	.word	0x00002360
        /*03a8*/ 	.word	0x000000ff
        /*03ac*/ 	.word	0x00000000
        /*03b0*/ 	.short	0x010a
        /*03b2*/ 	.byte	0x05
	.zero		1


	//   ....[45]....
        /*03b4*/ 	.word	0x000023f0
        /*03b8*/ 	.word	0x000000ff
        /*03bc*/ 	.word	0x00000000
        /*03c0*/ 	.short	0x010a
        /*03c2*/ 	.byte	0x05
	.zero		1


	//   ....[46]....
        /*03c4*/ 	.word	0x00002480
        /*03c8*/ 	.word	0x000000ff
        /*03cc*/ 	.word	0x00000000
        /*03d0*/ 	.short	0x010a
        /*03d2*/ 	.byte	0x05
	.zero		1


	//   ....[47]....
        /*03d4*/ 	.word	0x00002510
        /*03d8*/ 	.word	0x000000ff
        /*03dc*/ 	.word	0x00000000
        /*03e0*/ 	.short	0x010a
        /*03e2*/ 	.byte	0x05
	.zero		1


	//   ....[48]....
        /*03e4*/ 	.word	0x000025b0
        /*03e8*/ 	.word	0x00000000
        /*03ec*/ 	.word	0x00000000
        /*03f0*/ 	.short	0x010a
        /*03f2*/ 	.byte	0xff
	.zero		1


	//   ....[49]....
        /*03f4*/ 	.word	0x000026d0
        /*03f8*/ 	.word	0x00000000
        /*03fc*/ 	.word	0x000000e0
        /*0400*/ 	.short	0x010a
        /*0402*/ 	.byte	0xff
	.zero		1


	//   ....[50]....
        /*0404*/ 	.word	0x00002730
        /*0408*/ 	.word	0x00000004
        /*040c*/ 	.word	0x00000000
        /*0410*/ 	.short	0x0101
        /*0412*/ 	.byte	0xff
	.zero		1


	//   ....[51]....
        /*0414*/ 	.word	0x00002750
        /*0418*/ 	.word	0x000000ff
        /*041c*/ 	.word	0x00000090
        /*0420*/ 	.short	0x010a
        /*0422*/ 	.byte	0x05
	.zero		1


	//   ....[52]....
        /*0424*/ 	.word	0x00002870
        /*0428*/ 	.word	0x00000000
        /*042c*/ 	.word	0x00000080
        /*0430*/ 	.short	0x010a
        /*0432*/ 	.byte	0xff
	.zero		1


	//   ....[53]....
        /*0434*/ 	.word	0x00002980
        /*0438*/ 	.word	0x00000000
        /*043c*/ 	.word	0x00000000
        /*0440*/ 	.short	0x0101
        /*0442*/ 	.byte	0xff
	.zero		1


	//   ....[54]....
        /*0444*/ 	.word	0x00002a10
        /*0448*/ 	.word	0x000000ff
        /*044c*/ 	.word	0x00000090
        /*0450*/ 	.short	0x0106
        /*0452*/ 	.byte	0x05
	.zero		1


	//   ....[55]....
        /*0454*/ 	.word	0x00002a30
        /*0458*/ 	.word	0x000000ff
        /*045c*/ 	.word	0x00000090
        /*0460*/ 	.short	0x010a
        /*0462*/ 	.byte	0x05
	.zero		1


	//   ....[56]....
        /*0464*/ 	.word	0x00002ac0
        /*0468*/ 	.word	0x000000ff
        /*046c*/ 	.word	0x00000090
        /*0470*/ 	.short	0x0106
        /*0472*/ 	.byte	0x04
	.zero		1


	//   ....[57]....
        /*0474*/ 	.word	0x00002b00
        /*0478*/ 	.word	0x00000000
        /*047c*/ 	.word	0x00000090
        /*0480*/ 	.short	0x010a
        /*0482*/ 	.byte	0xff
	.zero		1


	//   ....[58]....
        /*0484*/ 	.word	0x00002fe0
        /*0488*/ 	.word	0x00000000
        /*048c*/ 	.word	0x00000080
        /*0490*/ 	.short	0x010a
        /*0492*/ 	.byte	0xff
	.zero		1


	//   ....[59]....
        /*0494*/ 	.word	0x000030e0
        /*0498*/ 	.word	0x00000003
        /*049c*/ 	.word	0x00000000
        /*04a0*/ 	.short	0x0101
        /*04a2*/ 	.byte	0xff
	.zero		1


	//   ....[60]....
        /*04a4*/ 	.word	0x000030f0
        /*04a8*/ 	.word	0x000000ff
        /*04ac*/ 	.word	0x00000000
        /*04b0*/ 	.short	0x010a
        /*04b2*/ 	.byte	0x04
	.zero		1


	//   ....[61]....
        /*04b4*/ 	.word	0x00003110
        /*04b8*/ 	.word	0x000000ff
        /*04bc*/ 	.word	0x000000c0
        /*04c0*/ 	.short	0x010a
        /*04c2*/ 	.byte	0x09
	.zero		1


	//   ....[62]....
        /*04c4*/ 	.word	0x00003250
        /*04c8*/ 	.word	0x000000ff
        /*04cc*/ 	.word	0x00000000
        /*04d0*/ 	.short	0x010a
        /*04d2*/ 	.byte	0x07
	.zero		1


	//   ....[63]....
        /*04d4*/ 	.word	0x00003380
        /*04d8*/ 	.word	0x000000ff
        /*04dc*/ 	.word	0x00000000
        /*04e0*/ 	.short	0x010a
        /*04e2*/ 	.byte	0x04
	.zero		1


	//   ....[64]....
        /*04e4*/ 	.word	0x00003530
        /*04e8*/ 	.word	0x000000ff
        /*04ec*/ 	.word	0x00000000
        /*04f0*/ 	.short	0x010a
        /*04f2*/ 	.byte	0x05
	.zero		1


	//   ....[65]....
        /*04f4*/ 	.word	0x000035c0
        /*04f8*/ 	.word	0x000000ff
        /*04fc*/ 	.word	0x00000000
        /*0500*/ 	.short	0x010a
        /*0502*/ 	.byte	0x05
	.zero		1


	//   ....[66]....
        /*0504*/ 	.word	0x00003650
        /*0508*/ 	.word	0x000000ff
        /*050c*/ 	.word	0x00000000
        /*0510*/ 	.short	0x010a
        /*0512*/ 	.byte	0x05
	.zero		1


	//   ....[67]....
        /*0514*/ 	.word	0x000036e0
        /*0518*/ 	.word	0x000000ff
        /*051c*/ 	.word	0x00000000
        /*0520*/ 	.short	0x010a
        /*0522*/ 	.byte	0x07
	.zero		1


	//   ....[68]....
        /*0524*/ 	.word	0x00003b20
        /*0528*/ 	.word	0x00000000
        /*052c*/ 	.word	0x00000080
        /*0530*/ 	.short	0x010a
        /*0532*/ 	.byte	0xff
	.zero		1


	//   ....[69]....
        /*0534*/ 	.word	0x00003c10
        /*0538*/ 	.word	0x00000000
        /*053c*/ 	.word	0x00000000
        /*0540*/ 	.short	0x0101
        /*0542*/ 	.byte	0xff
	.zero		1


	//   ....[70]....
        /*0544*/ 	.word	0x00003f30
        /*0548*/ 	.word	0x000000ff
        /*054c*/ 	.word	0x00000078
        /*0550*/ 	.short	0x010a
        /*0552*/ 	.byte	0x06
	.zero		1


	//   ....[71]....
        /*0554*/ 	.word	0x000040b0
        /*0558*/ 	.word	0x000000ff
        /*055c*/ 	.word	0x00000068
        /*0560*/ 	.short	0x010a
        /*0562*/ 	.byte	0x06
	.zero		1


	//   ....[72]....
        /*0564*/ 	.word	0x000043e0
        /*0568*/ 	.word	0x000000ff
        /*056c*/ 	.word	0x00000060
        /*0570*/ 	.short	0x010b
        /*0572*/ 	.byte	0x06
	.zero		1


	//   ....[73]....
        /*0574*/ 	.word	0x00004400
        /*0578*/ 	.word	0x000000ff
        /*057c*/ 	.word	0x00000000
        /*0580*/ 	.short	0x0101
        /*0582*/ 	.byte	0x25
	.zero		1


	//   ....[74]....
        /*0584*/ 	.word	0x00004440
        /*0588*/ 	.word	0x00000000
        /*058c*/ 	.word	0x00000068
        /*0590*/ 	.short	0x010a
        /*0592*/ 	.byte	0xff
	.zero		1


	//   ....[75]....
        /*0594*/ 	.word	0x000047a0
        /*0598*/ 	.word	0x00000000
        /*059c*/ 	.word	0x00000080
        /*05a0*/ 	.short	0x010a
        /*05a2*/ 	.byte	0xff
	.zero		1


	//   ....[76]....
        /*05a4*/ 	.word	0x000048b0
        /*05a8*/ 	.word	0x00000000
        /*05ac*/ 	.word	0x00000000
        /*05b0*/ 	.short	0x0101
        /*05b2*/ 	.byte	0xff
	.zero		1


	//   ....[77]....
        /*05b4*/ 	.word	0x00005260
        /*05b8*/ 	.word	0x000000ff
        /*05bc*/ 	.word	0x00000060
        /*05c0*/ 	.short	0x010a
        /*05c2*/ 	.byte	0x2b
	.zero		1


	//   ....[78]....
        /*05c4*/ 	.word	0x00005280
        /*05c8*/ 	.word	0x0000005c
        /*05cc*/ 	.word	0x000000a0
        /*05d0*/ 	.short	0x010a
        /*05d2*/ 	.byte	0xff
	.zero		1


	//   ....[79]....
        /*05d4*/ 	.word	0x000053d0
        /*05d8*/ 	.word	0x000000ff
        /*05dc*/ 	.word	0x00000060
        /*05e0*/ 	.short	0x010a
        /*05e2*/ 	.byte	0x2b
	.zero		1


	//   ....[80]....
        /*05e4*/ 	.word	0x000054b0
        /*05e8*/ 	.word	0x000000ff
        /*05ec*/ 	.word	0x00000000
        /*05f0*/ 	.short	0x0101
        /*05f2*/ 	.byte	0x04
	.zero		1


	//   ....[81]....
        /*05f4*/ 	.word	0x00005510
        /*05f8*/ 	.word	0x0000005c
        /*05fc*/ 	.word	0x000000a0
        /*0600*/ 	.short	0x010a
        /*0602*/ 	.byte	0xff
	.zero		1


	//   ....[82]....
        /*0604*/ 	.word	0x000058e0
        /*0608*/ 	.word	0x000000ff
        /*060c*/ 	.word	0x00000000
        /*0610*/ 	.short	0x0101
        /*0612*/ 	.byte	0x05
	.zero		1


	//   ....[83]....
        /*0614*/ 	.word	0x00006170
        /*0618*/ 	.word	0x00000003
        /*061c*/ 	.word	0x000000f0
        /*0620*/ 	.short	0x010a
        /*0622*/ 	.byte	0xff
	.zero		1


	//   ....[84]....
        /*0624*/ 	.word	0x000061d0
        /*0628*/ 	.word	0x00000002
        /*062c*/ 	.word	0x00000030
        /*0630*/ 	.short	0x010a
        /*0632*/ 	.byte	0xff
	.zero		1


	//   ....[85]....
        /*0634*/ 	.word	0x00006230
        /*0638*/ 	.word	0x00000002
        /*063c*/ 	.word	0x00000030
        /*0640*/ 	.short	0x010a
        /*0642*/ 	.byte	0xff
	.zero		1


	//   ....[86]....
        /*0644*/ 	.word	0x00006280
        /*0648*/ 	.word	0x00000002
        /*064c*/ 	.word	0x00000080
        /*0650*/ 	.short	0x010a
        /*0652*/ 	.byte	0xff
	.zero		1


	//   ....[87]....
        /*0654*/ 	.word	0x000062e0
        /*0658*/ 	.word	0x00000000
        /*065c*/ 	.word	0x00000000
        /*0660*/ 	.short	0x010a
        /*0662*/ 	.byte	0xff
	.zero		1


	//   ....[88]....
        /*0664*/ 	.word	0x00006340
        /*0668*/ 	.word	0x00000000
        /*066c*/ 	.word	0x00000000
        /*0670*/ 	.short	0x010a
        /*0672*/ 	.byte	0xff
	.zero		1


	//   ....[89]....
        /*0674*/ 	.word	0x000063a0
        /*0678*/ 	.word	0x00000000
        /*067c*/ 	.word	0x00000000
        /*0680*/ 	.short	0x010a
        /*0682*/ 	.byte	0xff
	.zero		1


	//   ....[90]....
        /*0684*/ 	.word	0x00006400
        /*0688*/ 	.word	0x00000000
        /*068c*/ 	.word	0x00000000
        /*0690*/ 	.short	0x010a
        /*0692*/ 	.byte	0xff
	.zero		1


	//   ....[91]....
        /*0694*/ 	.word	0x00006460
        /*0698*/ 	.word	0x00000000
        /*069c*/ 	.word	0x00000000
        /*06a0*/ 	.short	0x010a
        /*06a2*/ 	.byte	0xff
	.zero		1


	//   ....[92]....
        /*06a4*/ 	.word	0x000064b0
        /*06a8*/ 	.word	0x00000000
        /*06ac*/ 	.word	0x000000e0
        /*06b0*/ 	.short	0x010a
        /*06b2*/ 	.byte	0xff
	.zero		1


	//   ....[93]....
        /*06b4*/ 	.word	0x00006510
        /*06b8*/ 	.word	0x00000000
        /*06bc*/ 	.word	0x00000090
        /*06c0*/ 	.short	0x010a
        /*06c2*/ 	.byte	0xff
	.zero		1


	//   ....[94]....
        /*06c4*/ 	.word	0x00006560
        /*06c8*/ 	.word	0x00000000
        /*06cc*/ 	.word	0x00000080
        /*06d0*/ 	.short	0x010a
        /*06d2*/ 	.byte	0xff
	.zero		1


	//   ....[95]....
        /*06d4*/ 	.word	0x000065c0
        /*06d8*/ 	.word	0x00000000
        /*06dc*/ 	.word	0x00000090
        /*06e0*/ 	.short	0x010a
        /*06e2*/ 	.byte	0xff
	.zero		1


	//   ....[96]....
        /*06e4*/ 	.word	0x00006610
        /*06e8*/ 	.word	0x00000000
        /*06ec*/ 	.word	0x00000080
        /*06f0*/ 	.short	0x010a
        /*06f2*/ 	.byte	0xff
	.zero		1


	//   ....[97]....
        /*06f4*/ 	.word	0x00006670
        /*06f8*/ 	.word	0x00000003
        /*06fc*/ 	.word	0x000000c0
        /*0700*/ 	.short	0x010a
        /*0702*/ 	.byte	0xff
	.zero		1


	//   ....[98]....
        /*0704*/ 	.word	0x000066d0
        /*0708*/ 	.word	0x00000000
        /*070c*/ 	.word	0x00000000
        /*0710*/ 	.short	0x010a
        /*0712*/ 	.byte	0xff
	.zero		1


	//   ....[99]....
        /*0714*/ 	.word	0x00006730
        /*0718*/ 	.word	0x00000000
        /*071c*/ 	.word	0x00000000
        /*0720*/ 	.short	0x010a
        /*0722*/ 	.byte	0xff
	.zero		1


	//   ....[100]....
        /*0724*/ 	.word	0x00006790
        /*0728*/ 	.word	0x00000000
        /*072c*/ 	.word	0x00000000
        /*0730*/ 	.short	0x010a
        /*0732*/ 	.byte	0xff
	.zero		1


	//   ....[101]....
        /*0734*/ 	.word	0x000067f0
        /*0738*/ 	.word	0x00000000
        /*073c*/ 	.word	0x00000000
        /*0740*/ 	.short	0x010a
        /*0742*/ 	.byte	0xff
	.zero		1


	//   ....[102]....
        /*0744*/ 	.word	0x00006850
        /*0748*/ 	.word	0x00000000
        /*074c*/ 	.word	0x00000000
        /*0750*/ 	.short	0x010a
        /*0752*/ 	.byte	0xff
	.zero		1


	//   ....[103]....
        /*0754*/ 	.word	0x000068a0
        /*0758*/ 	.word	0x00000000
        /*075c*/ 	.word	0x00000080
        /*0760*/ 	.short	0x010a
        /*0762*/ 	.byte	0xff
	.zero		1


	//   ....[104]....
        /*0764*/ 	.word	0x00006900
        /*0768*/ 	.word	0x00000000
        /*076c*/ 	.word	0x00000078
        /*0770*/ 	.short	0x010a
        /*0772*/ 	.byte	0xff
	.zero		1


	//   ....[105]....
        /*0774*/ 	.word	0x00006960
        /*0778*/ 	.word	0x00000003
        /*077c*/ 	.word	0x00000068
        /*0780*/ 	.short	0x010a
        /*0782*/ 	.byte	0xff
	.zero		1


	//   ....[106]....
        /*0784*/ 	.word	0x000069b0
        /*0788*/ 	.word	0x00000000
        /*078c*/ 	.word	0x00000080
        /*0790*/ 	.short	0x010a
        /*0792*/ 	.byte	0xff
	.zero		1


	//   ....[107]....
        /*0794*/ 	.word	0x00006a10
        /*0798*/ 	.word	0x00000000
        /*079c*/ 	.word	0x00000060
        /*07a0*/ 	.short	0x010a
        /*07a2*/ 	.byte	0xff
	.zero		1


	//   ....[108]....
        /*07a4*/ 	.word	0x00006a60
        /*07a8*/ 	.word	0x0000005c
        /*07ac*/ 	.word	0x000000a0
        /*07b0*/ 	.short	0x010a
        /*07b2*/ 	.byte	0xff
	.zero		1


	//----- nvinfo : EIATTR_NUM_MBARRIERS
	.align		4
.L_47:
        /*07b4*/ 	.byte	0x03, 0x38
        /*07b6*/ 	.short	0x0020


	//----- nvinfo : EIATTR_EXIT_INSTR_OFFSETS
	.align		4
        /*07b8*/ 	.byte	0x04, 0x1c
        /*07ba*/ 	.short	(.L_49 - .L_48)


	//   ....[0]....
.L_48:
        /*07bc*/ 	.word	0x000025e0


	//   ....[1]....
        /*07c0*/ 	.word	0x00002ad0


	//   ....[2]....
        /*07c4*/ 	.word	0x00002b30


	//   ....[3]....
        /*07c8*/ 	.word	0x00003940


	//   ....[4]....
        /*07cc*/ 	.word	0x00004470


	//   ....[5]....
        /*07d0*/ 	.word	0x000044b0


	//   ....[6]....
        /*07d4*/ 	.word	0x00006160


	//----- nvinfo : EIATTR_MAX_THREADS
	.align		4
.L_49:
        /*07d8*/ 	.byte	0x04, 0x05
        /*07da*/ 	.short	(.L_51 - .L_50)
.L_50:
        /*07dc*/ 	.word	0x00000100
        /*07e0*/ 	.word	0x00000001
        /*07e4*/ 	.word	0x00000001


	//----- nvinfo : EIATTR_CRS_STACK_SIZE
	.align		4
.L_51:
        /*07e8*/ 	.byte	0x04, 0x1e
        /*07ea*/ 	.short	(.L_53 - .L_52)
.L_52:
        /*07ec*/ 	.word	0x00000000


	//----- nvinfo : EIATTR_CBANK_PARAM_SIZE
	.align		4
.L_53:
        /*07f0*/ 	.byte	0x03, 0x19
        /*07f2*/ 	.short	0x0800


	//----- nvinfo : EIATTR_PARAM_CBANK
	.align		4
        /*07f4*/ 	.byte	0x04, 0x0a
        /*07f6*/ 	.short	(.L_55 - .L_54)
	.align		4
.L_54:
        /*07f8*/ 	.word	index@(.nv.constant0._ZN7cutlass13device_kernelINS_4gemm6kernel13GemmUniversalIN4cute5tupleIJiiiiEEENS1_10collective13CollectiveMmaINS1_35MainloopSm100TmaUmmaWarpSpecializedILi6ELi2ELi4ENS5_IJNS4_1CILi1EEESB_SB_EEEEENS5_IJNSA_ILi64EEESE_NSA_ILi32EEEEEENS_12float_e4m3_tENS5_IJlSB_lEEESH_SI_NS4_8TiledMMAINS4_8MMA_AtomIJNS4_10MMA_TraitsINS4_19SM100_MMA_F8F6F4_SSEJSH_SH_fSE_SE_NS4_17integral_constantINS4_4UMMA5MajorELSP_0EEESQ_NSN_INSO_7ScaleInELSR_0EEESS_EEEEEENS4_6LayoutISC_NS5_IJNSA_ILi0EEESW_SW_EEEEENS5_IJNS4_10UnderscoreESZ_SZ_EEEEENS4_13SM90_TMA_LOADENS4_14ComposedLayoutINS4_7SwizzleILi1ELi4ELi3EEENS4_18smem_ptr_flag_bitsILi8EEENSV_INS5_IJNSA_ILi8EEESF_EEENS5_IJSF_SB_EEEEEEEvNS4_8identityES12_S1C_vS1D_EENS_8epilogue10collective18CollectiveEpilogueINS1F_23Sm100TmaWarpSpecializedILi1ELi1ELi32ELb0ELb0EEEJSG_NS5_IJNSV_ISE_SB_EES1K_EEESH_SI_SH_SI_NS1F_6fusion15FusionCallbacksIS1J_NS1M_17LinearCombinationISH_fSH_fLNS_15FloatRoundStyleE2EEESG_S1L_JEEENS4_5SM1004TMEM4LOAD26SM100_TMEM_LOAD_16dp32b32xES12_NS13_INS14_ILi2ELi4ELi3EEES17_NSV_INS5_IJS18_SE_EEENS5_IJSE_SB_EEEEEEENS4_39AutoVectorizingCopyWithAssumedAlignmentILi128EEENS4_14SM90_TMA_STOREES20_S22_S22_EEEvvEEEEvNT_6ParamsE)
        /*07fc*/ 	.short	0x0380
        /*07fe*/ 	.short	0x0800


	//----- nvinfo : EIATTR_SW_WAR
	.align		4
.L_55:
        /*0800*/ 	.byte	0x04, 0x36
        /*0802*/ 	.short	(.L_57 - .L_56)
.L_56:
        /*0804*/ 	.word	0x00000008
.L_57:


//--------------------- .nv.callgraph             --------------------------
	.section	.nv.callgraph,"",@"SHT_CUDA_CALLGRAPH"
	.align	4
	.sectionentsize	8
	.align		4
        /*0000*/ 	.word	0x00000000
	.align		4
        /*0004*/ 	.word	0xffffffff
	.align		4
        /*0008*/ 	.word	index@(_ZN7cutlass13device_kernelINS_4gemm6kernel13GemmUniversalIN4cute5tupleIJiiiiEEENS1_10collective13CollectiveMmaINS1_35MainloopSm100TmaUmmaWarpSpecializedILi6ELi2ELi4ENS5_IJNS4_1CILi1EEESB_SB_EEEEENS5_IJNSA_ILi64EEESE_NSA_ILi32EEEEEENS_12float_e4m3_tENS5_IJlSB_lEEESH_SI_NS4_8TiledMMAINS4_8MMA_AtomIJNS4_10MMA_TraitsINS4_19SM100_MMA_F8F6F4_SSEJSH_SH_fSE_SE_NS4_17integral_constantINS4_4UMMA5MajorELSP_0EEESQ_NSN_INSO_7ScaleInELSR_0EEESS_EEEEEENS4_6LayoutISC_NS5_IJNSA_ILi0EEESW_SW_EEEEENS5_IJNS4_10UnderscoreESZ_SZ_EEEEENS4_13SM90_TMA_LOADENS4_14ComposedLayoutINS4_7SwizzleILi1ELi4ELi3EEENS4_18smem_ptr_flag_bitsILi8EEENSV_INS5_IJNSA_ILi8EEESF_EEENS5_IJSF_SB_EEEEEEEvNS4_8identityES12_S1C_vS1D_EENS_8epilogue10collective18CollectiveEpilogueINS1F_23Sm100TmaWarpSpecializedILi1ELi1ELi32ELb0ELb0EEEJSG_NS5_IJNSV_ISE_SB_EES1K_EEESH_SI_SH_SI_NS1F_6fusion15FusionCallbacksIS1J_NS1M_17LinearCombinationISH_fSH_fLNS_15FloatRoundStyleE2EEESG_S1L_JEEENS4_5SM1004TMEM4LOAD26SM100_TMEM_LOAD_16dp32b32xES12_NS13_INS14_ILi2ELi4ELi3EEES17_NSV_INS5_IJS18_SE_EEENS5_IJSE_SB_EEEEEEENS4_39AutoVectorizingCopyWithAssumedAlignmentILi128EEENS4_14SM90_TMA_STOREES20_S22_S22_EEEvvEEEEvNT_6ParamsE)
	.align		4
        /*000c*/ 	.word	index@(__assertfail)
	.align		4
        /*0010*/ 	.word	0x00000000
	.align		4
        /*0014*/ 	.word	0xfffffffe
	.align		4
        /*0018*/ 	.word	0x00000000
	.align		4
        /*001c*/ 	.word	0xfffffffd
	.align		4
        /*0020*/ 	.word	0x00000000
	.align		4
        /*0024*/ 	.word	0xfffffffc


//--------------------- .nv.constant4             --------------------------
	.section	.nv.constant4,"a",@progbits
	.align	8
	.align		8
.nv.constant4:
        /*0000*/ 	.dword	__assertfail
	.align		8
        /*0008*/ 	.dword	__unnamed_1
	.align		8
        /*0010*/ 	.dword	__unnamed_2
	.align		8
        /*0018*/ 	.dword	_ZN40_INTERNAL_e64698d0_4_k_cu_6ea38ce5_267564cuda3std3__45__cpo5beginE
	.align		8
        /*0020*/ 	.dword	_ZN40_INTERNAL_e64698d0_4_k_cu_6ea38ce5_267564cuda3std3__45__cpo3endE
	.align		8
        /*0028*/ 	.dword	_ZN40_INTERNAL_e64698d0_4_k_cu_6ea38ce5_267564cuda3std3__45__cpo6cbeginE
	.align		8
        /*0030*/ 	.dword	_ZN40_INTERNAL_e64698d0_4_k_cu_6ea38ce5_267564cuda3std3__45__cpo4cendE
	.align		8
        /*0038*/ 	.dword	_ZN40_INTERNAL_e64698d0_4_k_cu_6ea38ce5_267564cuda3std3__442_GLOBAL__N__e64698d0_4_k_cu_6ea38ce5_267566ignoreE
	.align		8
        /*0040*/ 	.dword	_ZN40_INTERNAL_e64698d0_4_k_cu_6ea38ce5_267564cuda3std3__419piecewise_constructE
	.align		8
        /*0048*/ 	.dword	_ZN40_INTERNAL_e64698d0_4_k_cu_6ea38ce5_267564cuda3std3__48in_placeE
	.align		8
        /*0050*/ 	.dword	_ZN40_INTERNAL_e64698d0_4_k_cu_6ea38ce5_267564cuda3std6ranges3__45__cpo4swapE
	.align		8
        /*0058*/ 	.dword	_ZN40_INTERNAL_e64698d0_4_k_cu_6ea38ce5_267564cuda3std6ranges3__45__cpo9iter_moveE
	.align		8
        /*0060*/ 	.dword	_ZN40_INTERNAL_e64698d0_4_k_cu_6ea38ce5_267564cute7productE
	.align		8
        /*0068*/ 	.dword	_ZN40_INTERNAL_e64698d0_4_k_cu_6ea38ce5_267564cute1_E
	.align		8
        /*0070*/ 	.dword	$str$25
	.align		8
        /*0078*/ 	.dword	$str$26
	.align		8
        /*0080*/ 	.dword	$str$27
	.align		8
        /*0088*/ 	.dword	$str$28


//--------------------- .text._ZN7cutlass13device_kernelINS_4gemm6kernel13GemmUniversalIN4cute5tupleIJiiiiEEENS1_10collective13CollectiveMmaINS1_35MainloopSm100TmaUmmaWarpSpecializedILi6ELi2ELi4ENS5_IJNS4_1CILi1EEESB_SB_EEEEENS5_IJNSA_ILi64EEESE_NSA_ILi32EEEEEENS_12float_e4m3_tENS5_IJlSB_lEEESH_SI_NS4_8TiledMMAINS4_8MMA_AtomIJNS4_10MMA_TraitsINS4_19SM100_MMA_F8F6F4_SSEJSH_SH_fSE_SE_NS4_17integral_constantINS4_4UMMA5MajorELSP_0EEESQ_NSN_INSO_7ScaleInELSR_0EEESS_EEEEEENS4_6LayoutISC_NS5_IJNSA_ILi0EEESW_SW_EEEEENS5_IJNS4_10UnderscoreESZ_SZ_EEEEENS4_13SM90_TMA_LOADENS4_14ComposedLayoutINS4_7SwizzleILi1ELi4ELi3EEENS4_18smem_ptr_flag_bitsILi8EEENSV_INS5_IJNSA_ILi8EEESF_EEENS5_IJSF_SB_EEEEEEEvNS4_8identityES12_S1C_vS1D_EENS_8epilogue10collective18CollectiveEpilogueINS1F_23Sm100TmaWarpSpecializedILi1ELi1ELi32ELb0ELb0EEEJSG_NS5_IJNSV_ISE_SB_EES1K_EEESH_SI_SH_SI_NS1F_6fusion15FusionCallbacksIS1J_NS1M_17LinearCombinationISH_fSH_fLNS_15FloatRoundStyleE2EEESG_S1L_JEEENS4_5SM1004TMEM4LOAD26SM100_TMEM_LOAD_16dp32b32xES12_NS13_INS14_ILi2ELi4ELi3EEES17_NSV_INS5_IJS18_SE_EEENS5_IJSE_SB_EEEEEEENS4_39AutoVectorizingCopyWithAssumedAlignmentILi128EEENS4_14SM90_TMA_STOREES20_S22_S22_EEEvvEEEEvNT_6ParamsE --------------------------
	.section	.text._ZN7cutlass13device_kernelINS_4gemm6kernel13GemmUniversalIN4cute5tupleIJiiiiEEENS1_10collective13CollectiveMmaINS1_35MainloopSm100TmaUmmaWarpSpecializedILi6ELi2ELi4ENS5_IJNS4_1CILi1EEESB_SB_EEEEENS5_IJNSA_ILi64EEESE_NSA_ILi32EEEEEENS_12float_e4m3_tENS5_IJlSB_lEEESH_SI_NS4_8TiledMMAINS4_8MMA_AtomIJNS4_10MMA_TraitsINS4_19SM100_MMA_F8F6F4_SSEJSH_SH_fSE_SE_NS4_17integral_constantINS4_4UMMA5MajorELSP_0EEESQ_NSN_INSO_7ScaleInELSR_0EEESS_EEEEEENS4_6LayoutISC_NS5_IJNSA_ILi0EEESW_SW_EEEEENS5_IJNS4_10UnderscoreESZ_SZ_EEEEENS4_13SM90_TMA_LOADENS4_14ComposedLayoutINS4_7SwizzleILi1ELi4ELi3EEENS4_18smem_ptr_flag_bitsILi8EEENSV_INS5_IJNSA_ILi8EEESF_EEENS5_IJSF_SB_EEEEEEEvNS4_8identityES12_S1C_vS1D_EENS_8epilogue10collective18CollectiveEpilogueINS1F_23Sm100TmaWarpSpecializedILi1ELi1ELi32ELb0ELb0EEEJSG_NS5_IJNSV_ISE_SB_EES1K_EEESH_SI_SH_SI_NS1F_6fusion15FusionCallbacksIS1J_NS1M_17LinearCombinationISH_fSH_fLNS_15FloatRoundStyleE2EEESG_S1L_JEEENS4_5SM1004TMEM4LOAD26SM100_TMEM_LOAD_16dp32b32xES12_NS13_INS14_ILi2ELi4ELi3EEES17_NSV_INS5_IJS18_SE_EEENS5_IJSE_SB_EEEEEEENS4_39AutoVectorizingCopyWithAssumedAlignmentILi128EEENS4_14SM90_TMA_STOREES20_S22_S22_EEEvvEEEEvNT_6ParamsE,"ax",@progbits
	.align	128
.text._ZN7cutlass13device_kernelINS_4gemm6kernel13GemmUniversalIN4cute5tupleIJiiiiEEENS1_10collective13CollectiveMmaINS1_35MainloopSm100TmaUmmaWarpSpecializedILi6ELi2ELi4ENS5_IJNS4_1CILi1EEESB_SB_EEEEENS5_IJNSA_ILi64EEESE_NSA_ILi32EEEEEENS_12float_e4m3_tENS5_IJlSB_lEEESH_SI_NS4_8TiledMMAINS4_8MMA_AtomIJNS4_10MMA_TraitsINS4_19SM100_MMA_F8F6F4_SSEJSH_SH_fSE_SE_NS4_17integral_constantINS4_4UMMA5MajorELSP_0EEESQ_NSN_INSO_7ScaleInELSR_0EEESS_EEEEEENS4_6LayoutISC_NS5_IJNSA_ILi0EEESW_SW_EEEEENS5_IJNS4_10UnderscoreESZ_SZ_EEEEENS4_13SM90_TMA_LOADENS4_14ComposedLayoutINS4_7SwizzleILi1ELi4ELi3EEENS4_18smem_ptr_flag_bitsILi8EEENSV_INS5_IJNSA_ILi8EEESF_EEENS5_IJSF_SB_EEEEEEEvNS4_8identityES12_S1C_vS1D_EENS_8epilogue10collective18CollectiveEpilogueINS1F_23Sm100TmaWarpSpecializedILi1ELi1ELi32ELb0ELb0EEEJSG_NS5_IJNSV_ISE_SB_EES1K_EEESH_SI_SH_SI_NS1F_6fusion15FusionCallbacksIS1J_NS1M_17LinearCombinationISH_fSH_fLNS_15FloatRoundStyleE2EEESG_S1L_JEEENS4_5SM1004TMEM4LOAD26SM100_TMEM_LOAD_16dp32b32xES12_NS13_INS14_ILi2ELi4ELi3EEES17_NSV_INS5_IJS18_SE_EEENS5_IJSE_SB_EEEEEEENS4_39AutoVectorizingCopyWithAssumedAlignmentILi128EEENS4_14SM90_TMA_STOREES20_S22_S22_EEEvvEEEEvNT_6ParamsE:
        .type           _ZN7cutlass13device_kernelINS_4gemm6kernel13GemmUniversalIN4cute5tupleIJiiiiEEENS1_10collective13CollectiveMmaINS1_35MainloopSm100TmaUmmaWarpSpecializedILi6ELi2ELi4ENS5_IJNS4_1CILi1EEESB_SB_EEEEENS5_IJNSA_ILi64EEESE_NSA_ILi32EEEEEENS_12float_e4m3_tENS5_IJlSB_lEEESH_SI_NS4_8TiledMMAINS4_8MMA_AtomIJNS4_10MMA_TraitsINS4_19SM100_MMA_F8F6F4_SSEJSH_SH_fSE_SE_NS4_17integral_constantINS4_4UMMA5MajorELSP_0EEESQ_NSN_INSO_7ScaleInELSR_0EEESS_EEEEEENS4_6LayoutISC_NS5_IJNSA_ILi0EEESW_SW_EEEEENS5_IJNS4_10UnderscoreESZ_SZ_EEEEENS4_13SM90_TMA_LOADENS4_14ComposedLayoutINS4_7SwizzleILi1ELi4ELi3EEENS4_18smem_ptr_flag_bitsILi8EEENSV_INS5_IJNSA_ILi8EEESF_EEENS5_IJSF_SB_EEEEEEEvNS4_8identityES12_S1C_vS1D_EENS_8epilogue10collective18CollectiveEpilogueINS1F_23Sm100TmaWarpSpecializedILi1ELi1ELi32ELb0ELb0EEEJSG_NS5_IJNSV_ISE_SB_EES1K_EEESH_SI_SH_SI_NS1F_6fusion15FusionCallbacksIS1J_NS1M_17LinearCombinationISH_fSH_fLNS_15FloatRoundStyleE2EEESG_S1L_JEEENS4_5SM1004TMEM4LOAD26SM100_TMEM_LOAD_16dp32b32xES12_NS13_INS14_ILi2ELi4ELi3EEES17_NSV_INS5_IJS18_SE_EEENS5_IJSE_SB_EEEEEEENS4_39AutoVectorizingCopyWithAssumedAlignmentILi128EEENS4_14SM90_TMA_STOREES20_S22_S22_EEEvvEEEEvNT_6ParamsE,@function
        .size           _ZN7cutlass13device_kernelINS_4gemm6kernel13GemmUniversalIN4cute5tupleIJiiiiEEENS1_10collective13CollectiveMmaINS1_35MainloopSm100TmaUmmaWarpSpecializedILi6ELi2ELi4ENS5_IJNS4_1CILi1EEESB_SB_EEEEENS5_IJNSA_ILi64EEESE_NSA_ILi32EEEEEENS_12float_e4m3_tENS5_IJlSB_lEEESH_SI_NS4_8TiledMMAINS4_8MMA_AtomIJNS4_10MMA_TraitsINS4_19SM100_MMA_F8F6F4_SSEJSH_SH_fSE_SE_NS4_17integral_constantINS4_4UMMA5MajorELSP_0EEESQ_NSN_INSO_7ScaleInELSR_0EEESS_EEEEEENS4_6LayoutISC_NS5_IJNSA_ILi0EEESW_SW_EEEEENS5_IJNS4_10UnderscoreESZ_SZ_EEEEENS4_13SM90_TMA_LOADENS4_14ComposedLayoutINS4_7SwizzleILi1ELi4ELi3EEENS4_18smem_ptr_flag_bitsILi8EEENSV_INS5_IJNSA_ILi8EEESF_EEENS5_IJSF_SB_EEEEEEEvNS4_8identityES12_S1C_vS1D_EENS_8epilogue10collective18CollectiveEpilogueINS1F_23Sm100TmaWarpSpecializedILi1ELi1ELi32ELb0ELb0EEEJSG_NS5_IJNSV_ISE_SB_EES1K_EEESH_SI_SH_SI_NS1F_6fusion15FusionCallbacksIS1J_NS1M_17LinearCombinationISH_fSH_fLNS_15FloatRoundStyleE2EEESG_S1L_JEEENS4_5SM1004TMEM4LOAD26SM100_TMEM_LOAD_16dp32b32xES12_NS13_INS14_ILi2ELi4ELi3EEES17_NSV_INS5_IJS18_SE_EEENS5_IJSE_SB_EEEEEEENS4_39AutoVectorizingCopyWithAssumedAlignmentILi128EEENS4_14SM90_TMA_STOREES20_S22_S22_EEEvvEEEEvNT_6ParamsE,(.L_x_134 - _ZN7cutlass13device_kernelINS_4gemm6kernel13GemmUniversalIN4cute5tupleIJiiiiEEENS1_10collective13CollectiveMmaINS1_35MainloopSm100TmaUmmaWarpSpecializedILi6ELi2ELi4ENS5_IJNS4_1CILi1EEESB_SB_EEEEENS5_IJNSA_ILi64EEESE_NSA_ILi32EEEEEENS_12float_e4m3_tENS5_IJlSB_lEEESH_SI_NS4_8TiledMMAINS4_8MMA_AtomIJNS4_10MMA_TraitsINS4_19SM100_MMA_F8F6F4_SSEJSH_SH_fSE_SE_NS4_17integral_constantINS4_4UMMA5MajorELSP_0EEESQ_NSN_INSO_7ScaleInELSR_0EEESS_EEEEEENS4_6LayoutISC_NS5_IJNSA_ILi0EEESW_SW_EEEEENS5_IJNS4_10UnderscoreESZ_SZ_EEEEENS4_13SM90_TMA_LOADENS4_14ComposedLayoutINS4_7SwizzleILi1ELi4ELi3EEENS4_18smem_ptr_flag_bitsILi8EEENSV_INS5_IJNSA_ILi8EEESF_EEENS5_IJSF_SB_EEEEEEEvNS4_8identityES12_S1C_vS1D_EENS_8epilogue10collective18CollectiveEpilogueINS1F_23Sm100TmaWarpSpecializedILi1ELi1ELi32ELb0ELb0EEEJSG_NS5_IJNSV_ISE_SB_EES1K_EEESH_SI_SH_SI_NS1F_6fusion15FusionCallbacksIS1J_NS1M_17LinearCombinationISH_fSH_fLNS_15FloatRoundStyleE2EEESG_S1L_JEEENS4_5SM1004TMEM4LOAD26SM100_TMEM_LOAD_16dp32b32xES12_NS13_INS14_ILi2ELi4ELi3EEES17_NSV_INS5_IJS18_SE_EEENS5_IJSE_SB_EEEEEEENS4_39AutoVectorizingCopyWithAssumedAlignmentILi128EEENS4_14SM90_TMA_STOREES20_S22_S22_EEEvvEEEEvNT_6ParamsE)
        .other          _ZN7cutlass13device_kernelINS_4gemm6kernel13GemmUniversalIN4cute5tupleIJiiiiEEENS1_10collective13CollectiveMmaINS1_35MainloopSm100TmaUmmaWarpSpecializedILi6ELi2ELi4ENS5_IJNS4_1CILi1EEESB_SB_EEEEENS5_IJNSA_ILi64EEESE_NSA_ILi32EEEEEENS_12float_e4m3_tENS5_IJlSB_lEEESH_SI_NS4_8TiledMMAINS4_8MMA_AtomIJNS4_10MMA_TraitsINS4_19SM100_MMA_F8F6F4_SSEJSH_SH_fSE_SE_NS4_17integral_constantINS4_4UMMA5MajorELSP_0EEESQ_NSN_INSO_7ScaleInELSR_0EEESS_EEEEEENS4_6LayoutISC_NS5_IJNSA_ILi0EEESW_SW_EEEEENS5_IJNS4_10UnderscoreESZ_SZ_EEEEENS4_13SM90_TMA_LOADENS4_14ComposedLayoutINS4_7SwizzleILi1ELi4ELi3EEENS4_18smem_ptr_flag_bitsILi8EEENSV_INS5_IJNSA_ILi8EEESF_EEENS5_IJSF_SB_EEEEEEEvNS4_8identityES12_S1C_vS1D_EENS_8epilogue10collective18CollectiveEpilogueINS1F_23Sm100TmaWarpSpecializedILi1ELi1ELi32ELb0ELb0EEEJSG_NS5_IJNSV_ISE_SB_EES1K_EEESH_SI_SH_SI_NS1F_6fusion15FusionCallbacksIS1J_NS1M_17LinearCombinationISH_fSH_fLNS_15FloatRoundStyleE2EEESG_S1L_JEEENS4_5SM1004TMEM4LOAD26SM100_TMEM_LOAD_16dp32b32xES12_NS13_INS14_ILi2ELi4ELi3EEES17_NSV_INS5_IJS18_SE_EEENS5_IJSE_SB_EEEEEEENS4_39AutoVectorizingCopyWithAssumedAlignmentILi128EEENS4_14SM90_TMA_STOREES20_S22_S22_EEEvvEEEEvNT_6ParamsE,@"STO_CUDA_ENTRY STV_DEFAULT"
_ZN7cutlass13device_kernelINS_4gemm6kernel13GemmUniversalIN4cute5tupleIJiiiiEEENS1_10collective13CollectiveMmaINS1_35MainloopSm100TmaUmmaWarpSpecializedILi6ELi2ELi4ENS5_IJNS4_1CILi1EEESB_SB_EEEEENS5_IJNSA_ILi64EEESE_NSA_ILi32EEEEEENS_12float_e4m3_tENS5_IJlSB_lEEESH_SI_NS4_8TiledMMAINS4_8MMA_AtomIJNS4_10MMA_TraitsINS4_19SM100_MMA_F8F6F4_SSEJSH_SH_fSE_SE_NS4_17integral_constantINS4_4UMMA5MajorELSP_0EEESQ_NSN_INSO_7ScaleInELSR_0EEESS_EEEEEENS4_6LayoutISC_NS5_IJNSA_ILi0EEESW_SW_EEEEENS5_IJNS4_10UnderscoreESZ_SZ_EEEEENS4_13SM90_TMA_LOADENS4_14ComposedLayoutINS4_7SwizzleILi1ELi4ELi3EEENS4_18smem_ptr_flag_bitsILi8EEENSV_INS5_IJNSA_ILi8EEESF_EEENS5_IJSF_SB_EEEEEEEvNS4_8identityES12_S1C_vS1D_EENS_8epilogue10collective18CollectiveEpilogueINS1F_23Sm100TmaWarpSpecializedILi1ELi1ELi32ELb0ELb0EEEJSG_NS5_IJNSV_ISE_SB_EES1K_EEESH_SI_SH_SI_NS1F_6fusion15FusionCallbacksIS1J_NS1M_17LinearCombinationISH_fSH_fLNS_15FloatRoundStyleE2EEESG_S1L_JEEENS4_5SM1004TMEM4LOAD26SM100_TMEM_LOAD_16dp32b32xES12_NS13_INS14_ILi2ELi4ELi3EEES17_NSV_INS5_IJS18_SE_EEENS5_IJSE_SB_EEEEEEENS4_39AutoVectorizingCopyWithAssumedAlignmentILi128EEENS4_14SM90_TMA_STOREES20_S22_S22_EEEvvEEEEvNT_6ParamsE:
[----:B------:R-:W1:Y:S01]  /*0000*/  LDC R1, c[0x0][0x37c] ;  /* 0x0000df00ff017b82 */ /* 0x000e620000000800 */
[----:B------:R-:W2:Y:S01]  /*0010*/  S2R R101, SR_TID.X ;  /* 0x0000000000657919 */ /* 0x000ea20000002100 */
[----:B------:R-:W3:Y:S01]  /*0020*/  LDCU.64 UR4, c[0x0][0x890] ;  /* 0x00011200ff0477ac */ /* 0x000ee20008000a00 */
[----:B------:R-:W-:Y:S02]  /*0030*/  PRMT R96, RZ, 0x7610, R96 ;  /* 0x00007610ff607816 */ /* 0x000fe40000000060 */
[----:B------:R-:W-:Y:S01]  /*0040*/  ELECT P5, URZ, PT ;  /* 0x0000000000ff782f */ /* 0x000fe200038a0000 */
[----:B------:R-:W4:Y:S01]  /*0050*/  LDCU.64 UR40, c[0x0][0x358] ;  /* 0x00006b00ff2877ac */ /* 0x000f220008000a00 */
[----:B---3--:R-:W-:-:S04]  /*0060*/  UISETP.NE.U32.AND UP0, UPT, UR4, URZ, UPT ;  /* 0x000000ff0400728c */ /* 0x008fc8000bf05070 */
[----:B------:R-:W-:Y:S01]  /*0070*/  UISETP.NE.AND.EX UP0, UPT, UR5, URZ, UPT, UP0 ;  /* 0x000000ff0500728c */ /* 0x000fe2000bf05300 */
[----:B--2---:R-:W-:-:S05]  /*0080*/  SHF.R.U32.HI R104, RZ, 0x5, R101 ;  /* 0x00000005ff687819 */ /* 0x004fca0000011665 */
[----:B------:R-:W2:Y:S02]  /*0090*/  SHFL.IDX PT, R0, R104, RZ, 0x1f ;  /* 0x00001fff68007589 */ /* 0x000ea400000e0000 */
[----:B--2---:R-:W-:Y:S01]  /*00a0*/  R2UR UR8, R0 ;  /* 0x00000000000872ca */ /* 0x004fe200000e0000 */
[----:B-1--4-:R-:W-:-:S14]  /*00b0*/  BRA.U UP0, `(.L_x_0) ;  /* 0x00000001002c7547 */ /* 0x012fdc000b800000 */
[----:B------:R-:W1:Y:S02]  /*00c0*/  LDCU.64 UR6, c[0x0][0x888] ;  /* 0x00011100ff0677ac */ /* 0x000e640008000a00 */
[----:B-1----:R-:W-:-:S04]  /*00d0*/  UISETP.NE.U32.AND UP0, UPT, UR6, URZ, UPT ;  /* 0x000000ff0600728c */ /* 0x002fc8000bf05070 */
[----:B------:R-:W-:-:S09]  /*00e0*/  UISETP.NE.AND.EX UP0, UPT, UR7, URZ, UPT, UP0 ;  /* 0x000000ff0700728c */ /* 0x000fd2000bf05300 */
[----:B------:R-:W-:Y:S05]  /*00f0*/  BRA.U !UP0, `(.L_x_1) ;  /* 0x0000000108107547 */ /* 0x000fea000b800000 */
[----:B------:R-:W1:Y:S02]  /*0100*/  LDC.64 R2, c[0x0][0x888] ;  /* 0x00022200ff027b82 */ /* 0x000e640000000a00 */
[----:B-1----:R1:W5:Y:S01]  /*0110*/  LDG.E R49, desc[UR40][R2.64] ;  /* 0x0000002802317981 */ /* 0x002362000c1e1900 */
[----:B------:R-:W-:Y:S01]  /*0120*/  HFMA2 R96, -RZ, RZ, 0, 5.9604644775390625e-08 ;  /* 0x00000001ff607431 */ /* 0x000fe200000001ff */
[----:B------:R-:W-:Y:S05]  /*0130*/  BRA `(.L_x_0) ;  /* 0x00000000000c7947 */ /* 0x000fea0003800000 */
.L_x_1:
[----:B------:R-:W1:Y:S01]  /*0140*/  LDCU UR6, c[0x0][0x880] ;  /* 0x00011000ff0677ac */ /* 0x000e620008000800 */
[----:B------:R-:W-:Y:S01]  /*0150*/  HFMA2 R96, -RZ, RZ, 0, 5.9604644775390625e-08 ;  /* 0x00000001ff607431 */ /* 0x000fe200000001ff */
[----:B-1----:R-:W-:-:S07]  /*0160*/  MOV R49, UR6 ;  /* 0x0000000600317c02 */ /* 0x002fce0008000f00 */
.L_x_0:
[----:B------:R-:W2:Y:S02]  /*0170*/  LDCU.64 UR6, c[0x0][0x8b0] ;  /* 0x00011600ff0677ac */ /* 0x000ea40008000a00 */
[----:B--2---:R-:W-:-:S04]  /*0180*/  UISETP.NE.U32.AND UP0, UPT, UR6, URZ, UPT ;  /* 0x000000ff0600728c */ /* 0x004fc8000bf05070 */
[----:B------:R-:W-:-:S09]  /*0190*/  UISETP.NE.AND.EX UP0, UPT, UR7, URZ, UPT, UP0 ;  /* 0x000000ff0700728c */ /* 0x000fd2000bf05300 */
[----:B------:R-:W-:Y:S05]  /*01a0*/  BRA.U UP0, `(.L_x_2) ;  /* 0x0000000100247547 */ /* 0x000fea000b800000 */
[----:B------:R-:W2:Y:S02]  /*01b0*/  LDCU.64 UR6, c[0x0][0x8a8] ;  /* 0x00011500ff0677ac */ /* 0x000ea40008000a00 */
[----:B--2---:R-:W-:-:S04]  /*01c0*/  UISETP.NE.U32.AND UP0, UPT, UR6, URZ, UPT ;  /* 0x000000ff0600728c */ /* 0x004fc8000bf05070 */
[----:B------:R-:W-:-:S09]  /*01d0*/  UISETP.NE.AND.EX UP0, UPT, UR7, URZ, UPT, UP0 ;  /* 0x000000ff0700728c */ /* 0x000fd2000bf05300 */
[----:B------:R-:W-:Y:S05]  /*01e0*/  BRA.U !UP0, `(.L_x_3) ;  /* 0x00000001080c7547 */ /* 0x000fea000b800000 */
[----:B-1----:R-:W1:Y:S02]  /*01f0*/  LDC.64 R2, c[0x0][0x8a8] ;  /* 0x00022a00ff027b82 */ /* 0x002e640000000a00 */
[----:B-1----:R2:W5:Y:S01]  /*0200*/  LDG.E R47, desc[UR40][R2.64] ;  /* 0x00000028022f7981 */ /* 0x002562000c1e1900 */
[----:B------:R-:W-:Y:S05]  /*0210*/  BRA `(.L_x_2) ;  /* 0x0000000000087947 */ /* 0x000fea0003800000 */
.L_x_3:
[----:B------:R-:W2:Y:S02]  /*0220*/  LDCU UR6, c[0x0][0x8a0] ;  /* 0x00011400ff0677ac */ /* 0x000ea40008000800 */
[----:B--2---:R-:W-:Y:S02]  /*0230*/  MOV R47, UR6 ;  /* 0x00000006002f7c02 */ /* 0x004fe40008000f00 */
.L_x_2:
[----:B------:R-:W-:Y:S01]  /*0240*/  IMAD.U32 R0, RZ, RZ, UR8 ;  /* 0x00000008ff007e24 */ /* 0x000fe2000f8e00ff */
[----:B------:R-:W-:Y:S04]  /*0250*/  BSSY.RECONVERGENT B0, `(.L_x_4) ;  /* 0x000000c000007945 */ /* 0x000fe80003800200 */
[C---:B------:R-:W-:Y:S02]  /*0260*/  ISETP.NE.OR P1, PT, R0.reuse, 0x1, !P5 ;  /* 0x000000010000780c */ /* 0x040fe40006f25670 */
[----:B------:R-:W-:-:S11]  /*0270*/  ISETP.NE.OR P0, PT, R0, 0x3, !P5 ;  /* 0x000000030000780c */ /* 0x000fd60006f05670 */
[----:B------:R-:W-:Y:S05]  /*0280*/  @P1 BRA `(.L_x_5) ;  /* 0x0000000000201947 */ /* 0x000fea0003800000 */
[----:B------:R-:W3:Y:S02]  /*0290*/  LDCU.64 UR6, c[0x0][0x348] ;  /* 0x00006900ff0677ac */ /* 0x000ee40008000a00 */
[----:B---3--:R-:W-:Y:S02]  /*02a0*/  UIADD3 UR10, UP1, UPT, UR6, 0x80, URZ ;  /* 0x00000080060a7890 */ /* 0x008fe4000ff3e0ff */
[----:B------:R-:W-:Y:S02]  /*02b0*/  UIADD3 UR6, UP0, UPT, UR6, 0x180, URZ ;  /* 0x0000018006067890 */ /* 0x000fe4000ff1e0ff */
[----:B------:R-:W-:Y:S02]  /*02c0*/  UIADD3.X UR11, UPT, UPT, URZ, UR7, URZ, UP1, !UPT ;  /* 0x00000007ff0b7290 */ /* 0x000fe40008ffe4ff */
[----:B------:R-:W-:-:S07]  /*02d0*/  UIADD3.X UR7, UPT, UPT, URZ, UR7, URZ, UP0, !UPT ;  /* 0x00000007ff077290 */ /* 0x000fce00087fe4ff */
[----:B------:R3:W-:Y:S02]  /*02e0*/  UTMACCTL.PF [UR10] ;  /* 0x000000000a0079b9 */ /* 0x0007e40008040000 */
[----:B------:R3:W-:Y:S02]  /*02f0*/  UTMACCTL.PF [UR6] ;  /* 0x00000000060079b9 */ /* 0x0007e40008040000 */
[----:B---3--:R-:W-:Y:S01]  /*0300*/  NOP ;  /* 0x0000000000007918 */ /* 0x008fe20000000000 */
.L_x_5:
[----:B------:R-:W-:Y:S05]  /*0310*/  BSYNC.RECONVERGENT B0 ;  /* 0x0000000000007941 */ /* 0x000fea0003800200 */
.L_x_4:
[----:B------:R-:W-:Y:S04]  /*0320*/  BSSY.RECONVERGENT B0, `(.L_x_6) ;  /* 0x000000a000007945 */ /* 0x000fe80003800200 */
        /* <DEDUP_REMOVED lines=9> */
.L_x_7:
[----:B------:R-:W-:Y:S05]  /*03c0*/  BSYNC.RECONVERGENT B0 ;  /* 0x0000000000007941 */ /* 0x000fea0003800200 */
.L_x_6:
[----:B------:R-:W3:Y:S01]  /*03d0*/  LDCU.64 UR6, c[0x0][0x888] ;  /* 0x00011100ff0677ac */ /* 0x000ee20008000a00 */
[----:B------:R-:W-:Y:S02]  /*03e0*/  UISETP.EQ.U32.AND UP1, UPT, UR4, URZ, UPT ;  /* 0x000000ff0400728c */ /* 0x000fe4000bf22070 */
[----:B------:R-:W-:Y:S02]  /*03f0*/  UPLOP3.LUT UP2, UPT, UPT, UPT, UPT, 0x80, 0x8 ;  /* 0x000000000008789c */ /* 0x000fe40003f4f070 */
[----:B---3--:R-:W-:-:S04]  /*0400*/  UISETP.NE.U32.AND UP0, UPT, UR6, URZ, UPT ;  /* 0x000000ff0600728c */ /* 0x008fc8000bf05070 */
[----:B------:R-:W-:-:S04]  /*0410*/  UISETP.NE.AND.EX UP0, UPT, UR7, URZ, UPT, UP0 ;  /* 0x000000ff0700728c */ /* 0x000fc8000bf05300 */
[----:B------:R-:W-:-:S04]  /*0420*/  UISETP.EQ.OR.EX UP3, UPT, UR5, URZ, !UP0, UP1 ;  /* 0x000000ff0500728c */ /* 0x000fc8000c762710 */
[----:B------:R-:W-:-:S05]  /*0430*/  UP2UR UR44, UPR, URZ, 0x8 ;  /* 0x00000008ff2c7883 */ /* 0x000fca0008000000 */
[----:B------:R-:W-:Y:S07]  /*0440*/  BRA.U !UP3, `(.L_x_8) ;  /* 0x000000010b207547 */ /* 0x000fee000b800000 */
[----:B------:R-:W-:Y:S01]  /*0450*/  UISETP.NE.U32.AND UP2, UPT, UR4, URZ, UPT ;  /* 0x000000ff0400728c */ /* 0x000fe2000bf45070 */
[----:B-----5:R-:W-:Y:S01]  /*0460*/  FSETP.NEU.AND P0, PT, R49, RZ, PT ;  /* 0x000000ff3100720b */ /* 0x020fe20003f0d000 */
[----:B------:R-:W-:Y:S02]  /*0470*/  USEL UR4, URZ, 0xffffffff, UP0 ;  /* 0xffffffffff047887 */ /* 0x000fe40008000000 */
[----:B------:R-:W-:-:S10]  /*0480*/  UISETP.NE.AND.EX UP2, UPT, UR5, URZ, UPT, UP2 ;  /* 0x000000ff0500728c */ /* 0x000fd4000bf45320 */
[----:B------:R-:W-:Y:S01]  /*0490*/  VOTEU.ANY UP1, P0 ;  /* 0x0000000000ff7886 */ /* 0x000fe20000020100 */
[----:B------:R-:W-:-:S04]  /*04a0*/  @!UP2 USEL UR4, URZ, 0xffffffff, UP1 ;  /* 0xffffffffff04a887 */ /* 0x000fc80008800000 */
[----:B------:R-:W-:-:S04]  /*04b0*/  ULOP3.LUT UR4, UR4, 0x1, URZ, 0xc0, !UPT ;  /* 0x0000000104047892 */ /* 0x000fc8000f8ec0ff */
[----:B------:R-:W-:-:S11]  /*04c0*/  UISETP.NE.U32.AND UP2, UPT, UR4, 0x1, UPT ;  /* 0x000000010400788c */ /* 0x000fd6000bf45070 */
.L_x_8:
[----:B-12---:R-:W1:Y:S01]  /*04d0*/  SHFL.IDX PT, R2, R104, RZ, 0x1f ;  /* 0x00001fff68027589 */ /* 0x006e6200000e0000 */
[----:B------:R-:W-:-:S04]  /*04e0*/  UISETP.NE.AND UP1, UPT, UR8, 0x2, UPT ;  /* 0x000000020800788c */ /* 0x000fc8000bf25270 */
[----:B------:R-:W-:Y:S01]  /*04f0*/  USEL UR13, URZ, 0x1, UP1 ;  /* 0x00000001ff0d7887 */ /* 0x000fe20008800000 */
[----:B-1----:R-:W-:-:S13]  /*0500*/  ISETP.NE.AND P0, PT, R2, RZ, PT ;  /* 0x000000ff0200720c */ /* 0x002fda0003f05270 */
[----:B------:R-:W-:Y:S05]  /*0510*/  @P0 BRA `(.L_x_9) ;  /* 0x0000000000580947 */ /* 0x000fea0003800000 */
[----:B------:R-:W1:Y:S01]  /*0520*/  S2UR UR5, SR_CgaCtaId ;  /* 0x00000000000579c3 */ /* 0x000e620000008800 */
[----:B------:R-:W-:Y:S01]  /*0530*/  UMOV UR6, 0x400 ;  /* 0x0000040000067882 */ /* 0x000fe20000000000 */
[----:B------:R-:W-:Y:S01]  /*0540*/  UMOV UR4, 0x1 ;  /* 0x0000000100047882 */ /* 0x000fe20000000000 */
[----:B------:R-:W-:Y:S01]  /*0550*/  ELECT P0, URZ, PT ;  /* 0x0000000000ff782f */ /* 0x000fe20003800000 */
[----:B-1----:R-:W-:Y:S02]  /*0560*/  ULEA UR5, UR5, UR6, 0x18 ;  /* 0x0000000605057291 */ /* 0x002fe4000f8ec0ff */
[----:B------:R-:W-:-:S04]  /*0570*/  UIADD3 UR6, UPT, UPT, -UR4, 0x100000, URZ ;  /* 0x0010000004067890 */ /* 0x000fc8000fffe1ff */
[----:B------:R-:W-:Y:S02]  /*0580*/  USHF.L.U32 UR7, UR6, 0xb, URZ ;  /* 0x0000000b06077899 */ /* 0x000fe400080006ff */
[----:B------:R-:W-:Y:S01]  /*0590*/  USHF.L.U32 UR6, UR6, 0x1, URZ ;  /* 0x0000000106067899 */ /* 0x000fe200080006ff */
[----:B------:R-:W1:Y:S11]  /*05a0*/  FENCE.VIEW.ASYNC.S ;  /* 0x00000000000073c6 */ /* 0x000e760000000000 */
[----:B-1----:R1:W2:Y:S01]  /*05b0*/  SYNCS.EXCH.64 URZ, [UR5], UR6 ;  /* 0x0000000605ff75b2 */ /* 0x0022a20008000100 */
[----:B------:R1:W3:Y:S01]  /*05c0*/  SYNCS.EXCH.64 URZ, [UR5+0x30], UR6 ;  /* 0x0000300605ff75b2 */ /* 0x0002e20008000100 */
[----:B------:R1:W4:Y:S01]  /*05d0*/  SYNCS.EXCH.64 URZ, [UR5+0x8], UR6 ;  /* 0x0000080605ff75b2 */ /* 0x0003220008000100 */
[----:B------:R1:W1:Y:S01]  /*05e0*/  SYNCS.EXCH.64 URZ, [UR5+0x38], UR6 ;  /* 0x0000380605ff75b2 */ /* 0x0002620008000100 */
        /* <DEDUP_REMOVED lines=8> */
[----:B------:R-:W-:Y:S01]  /*0670*/  NOP ;  /* 0x0000000000007918 */ /* 0x000fe20000000000 */
.L_x_9:
[----:B------:R-:W2:Y:S01]  /*0680*/  SHFL.IDX PT, R2, R104, RZ, 0x1f ;  /* 0x00001fff68027589 */ /* 0x000ea200000e0000 */
[----:B------:R-:W-:Y:S01]  /*0690*/  NOP ;  /* 0x0000000000007918 */ /* 0x000fe20000000000 */
[----:B--2---:R-:W-:-:S13]  /*06a0*/  ISETP.NE.AND P0, PT, R2, 0x1, PT ;  /* 0x000000010200780c */ /* 0x004fda0003f05270 */
[----:B------:R-:W-:Y:S05]  /*06b0*/  @P0 BRA `(.L_x_10) ;  /* 0x0000000000400947 */ /* 0x000fea0003800000 */
[----:B-1----:R-:W1:Y:S01]  /*06c0*/  S2UR UR6, SR_CgaCtaId ;  /* 0x00000000000679c3 */ /* 0x002e620000008800 */
[----:B------:R-:W-:Y:S01]  /*06d0*/  UMOV UR7, 0x400 ;  /* 0x0000040000077882 */ /* 0x000fe20000000000 */
[----:B------:R-:W-:Y:S01]  /*06e0*/  UMOV UR5, 0x20 ;  /* 0x0000002000057882 */ /* 0x000fe20000000000 */
[----:B------:R-:W-:Y:S01]  /*06f0*/  UMOV UR4, 0x80 ;  /* 0x0000008000047882 */ /* 0x000fe20000000000 */
[----:B------:R-:W-:-:S04]  /*0700*/  UIADD3 UR10, UPT, UPT, -UR5, 0x100000, URZ ;  /* 0x00100000050a7890 */ /* 0x000fc8000fffe1ff */
[----:B------:R-:W-:Y:S02]  /*0710*/  USHF.L.U32 UR11, UR10, 0xb, URZ ;  /* 0x0000000b0a0b7899 */ /* 0x000fe400080006ff */
[----:B------:R-:W-:Y:S02]  /*0720*/  USHF.L.U32 UR10, UR10, 0x1, URZ ;  /* 0x000000010a0a7899 */ /* 0x000fe400080006ff */
[----:B------:R-:W-:-:S04]  /*0730*/  UIADD3 UR4, UPT, UPT, -UR4, 0x100000, URZ ;  /* 0x0010000004047890 */ /* 0x000fc8000fffe1ff */
[----:B------:R-:W-:Y:S02]  /*0740*/  USHF.L.U32 UR5, UR4, 0xb, URZ ;  /* 0x0000000b04057899 */ /* 0x000fe400080006ff */
[----:B------:R-:W-:Y:S01]  /*0750*/  USHF.L.U32 UR4, UR4, 0x1, URZ ;  /* 0x0000000104047899 */ /* 0x000fe200080006ff */
[----:B------:R-:W-:Y:S01]  /*0760*/  ELECT P0, URZ, PT ;  /* 0x0000000000ff782f */ /* 0x000fe20003800000 */
[----:B-1----:R-:W-:Y:S01]  /*0770*/  ULEA UR6, UR6, UR7, 0x18 ;  /* 0x0000000706067291 */ /* 0x002fe2000f8ec0ff */
[----:B------:R-:W1:Y:S11]  /*0780*/  FENCE.VIEW.ASYNC.S ;  /* 0x00000000000073c6 */ /* 0x000e760000000000 */
[----:B-1----:R2:W1:Y:S01]  /*0790*/  SYNCS.EXCH.64 URZ, [UR6+0x60], UR10 ;  /* 0x0000600a06ff75b2 */ /* 0x0024620008000100 */
[----:B------:R2:W1:Y:S02]  /*07a0*/  SYNCS.EXCH.64 URZ, [UR6+0x68], UR4 ;  /* 0x0000680406ff75b2 */ /* 0x0004640008000100 */
[----:B--2---:R-:W-:Y:S01]  /*07b0*/  NOP ;  /* 0x0000000000007918 */ /* 0x004fe20000000000 */
.L_x_10:
[----:B------:R-:W2:Y:S01]  /*07c0*/  SHFL.IDX PT, R2, R104, RZ, 0x1f ;  /* 0x00001fff68027589 */ /* 0x000ea200000e0000 */
[----:B------:R-:W-:Y:S01]  /*07d0*/  NOP ;  /* 0x0000000000007918 */ /* 0x000fe20000000000 */
[----:B--2---:R-:W-:-:S13]  /*07e0*/  ISETP.NE.AND P0, PT, R2, 0x3, PT ;  /* 0x000000030200780c */ /* 0x004fda0003f05270 */
[----:B------:R-:W-:Y:S05]  /*07f0*/  @P0 BRA `(.L_x_11) ;  /* 0x0000000000300947 */ /* 0x000fea0003800000 */
[----:B-1----:R-:W1:Y:S01]  /*0800*/  S2UR UR5, SR_CgaCtaId ;  /* 0x00000000000579c3 */ /* 0x002e620000008800 */
        /* <DEDUP_REMOVED lines=8> */
[----:B-1----:R2:W1:Y:S01]  /*0890*/  SYNCS.EXCH.64 URZ, [UR5+0x70], UR6 ;  /* 0x0000700605ff75b2 */ /* 0x0024620008000100 */
[----:B------:R2:W1:Y:S02]  /*08a0*/  SYNCS.EXCH.64 URZ, [UR5+0x78], UR6 ;  /* 0x0000780605ff75b2 */ /* 0x0004640008000100 */
[----:B--2---:R-:W-:Y:S01]  /*08b0*/  NOP ;  /* 0x0000000000007918 */ /* 0x004fe20000000000 */
.L_x_11:
[----:B------:R-:W2:Y:S01]  /*08c0*/  SHFL.IDX PT, R2, R104, RZ, 0x1f ;  /* 0x00001fff68027589 */ /* 0x000ea200000e0000 */
[----:B------:R-:W-:Y:S01]  /*08d0*/  NOP ;  /* 0x0000000000007918 */ /* 0x000fe20000000000 */
[----:B--2---:R-:W-:-:S13]  /*08e0*/  ISETP.NE.AND P0, PT, R2, 0x4, PT ;  /* 0x000000040200780c */ /* 0x004fda0003f05270 */
[----:B------:R-:W-:Y:S05]  /*08f0*/  @P0 BRA `(.L_x_12) ;  /* 0x00000000004c0947 */ /* 0x000fea0003800000 */
[----:B-1----:R-:W1:Y:S01]  /*0900*/  S2UR UR5, SR_CgaCtaId ;  /* 0x00000000000579c3 */ /* 0x002e620000008800 */
[----:B------:R-:W-:Y:S01]  /*0910*/  UMOV UR7, 0x100 ;  /* 0x0000010000077882 */ /* 0x000fe20000000000 */
[----:B------:R-:W-:Y:S01]  /*0920*/  UMOV UR6, 0x400 ;  /* 0x0000040000067882 */ /* 0x000fe20000000000 */
[----:B------:R-:W-:Y:S01]  /*0930*/  USEL UR7, UR7, 0xe0, UP2 ;  /* 0x000000e007077887 */ /* 0x000fe20009000000 */
[----:B------:R-:W-:Y:S01]  /*0940*/  UMOV UR4, 0x1 ;  /* 0x0000000100047882 */ /* 0x000fe20000000000 */
[----:B------:R-:W-:Y:S01]  /*0950*/  ELECT P0, URZ, PT ;  /* 0x0000000000ff782f */ /* 0x000fe20003800000 */
[----:B------:R-:W-:-:S04]  /*0960*/  UIADD3 UR10, UPT, UPT, -UR4, 0x100000, URZ ;  /* 0x00100000040a7890 */ /* 0x000fc8000fffe1ff */
[----:B------:R-:W-:Y:S02]  /*0970*/  USHF.L.U32 UR11, UR10, 0xb, URZ ;  /* 0x0000000b0a0b7899 */ /* 0x000fe400080006ff */
[----:B------:R-:W-:Y:S02]  /*0980*/  USHF.L.U32 UR10, UR10, 0x1, URZ ;  /* 0x000000010a0a7899 */ /* 0x000fe400080006ff */
[----:B-1----:R-:W-:Y:S02]  /*0990*/  ULEA UR5, UR5, UR6, 0x18 ;  /* 0x0000000605057291 */ /* 0x002fe4000f8ec0ff */
[----:B------:R-:W-:-:S04]  /*09a0*/  UIADD3 UR6, UPT, UPT, -UR7, 0x100000, URZ ;  /* 0x0010000007067890 */ /* 0x000fc8000fffe1ff */
[----:B------:R-:W-:Y:S02]  /*09b0*/  USHF.L.U32 UR7, UR6, 0xb, URZ ;  /* 0x0000000b06077899 */ /* 0x000fe400080006ff */
[----:B------:R-:W-:Y:S01]  /*09c0*/  USHF.L.U32 UR6, UR6, 0x1, URZ ;  /* 0x0000000106067899 */ /* 0x000fe200080006ff */
[----:B------:R-:W1:Y:S03]  /*09d0*/  FENCE.VIEW.ASYNC.S ;  /* 0x00000000000073c6 */ /* 0x000e660000000000 */
[----:B-1----:R2:W1:Y:S08]  /*09e0*/  SYNCS.EXCH.64 URZ, [UR5+0x80], UR10 ;  /* 0x0000800a05ff75b2 */ /* 0x0024700008000100 */
[----:B------:R2:W1:Y:S01]  /*09f0*/  SYNCS.EXCH.64 URZ, [UR5+0x90], UR6 ;  /* 0x0000900605ff75b2 */ /* 0x0004620008000100 */
[----:B------:R2:W1:Y:S01]  /*0a00*/  SYNCS.EXCH.64 URZ, [UR5+0x88], UR10 ;  /* 0x0000880a05ff75b2 */ /* 0x0004620008000100 */
[----:B------:R2:W1:Y:S02]  /*0a10*/  SYNCS.EXCH.64 URZ, [UR5+0x98], UR6 ;  /* 0x0000980605ff75b2 */ /* 0x0004640008000100 */
[----:B--2---:R-:W-:Y:S01]  /*0a20*/  NOP ;  /* 0x0000000000007918 */ /* 0x004fe20000000000 */
.L_x_12:
        /* <DEDUP_REMOVED lines=18> */
[----:B------:R2:W1:Y:S01]  /*0b50*/  SYNCS.EXCH.64 URZ, [UR6+0xc0], UR4 ;  /* 0x0000c00406ff75b2 */ /* 0x0004620008000100 */
[----:B------:R2:W1:Y:S01]  /*0b60*/  SYNCS.EXCH.64 URZ, [UR6+0xa8], UR10 ;  /* 0x0000a80a06ff75b2 */ /* 0x0004620008000100 */
[----:B------:R2:W1:Y:S01]  /*0b70*/  SYNCS.EXCH.64 URZ, [UR6+0xc8], UR4 ;  /* 0x0000c80406ff75b2 */ /* 0x0004620008000100 */
[----:B------:R2:W1:Y:S01]  /*0b80*/  SYNCS.EXCH.64 URZ, [UR6+0xb0], UR10 ;  /* 0x0000b00a06ff75b2 */ /* 0x0004620008000100 */
[----:B------:R2:W1:Y:S01]  /*0b90*/  SYNCS.EXCH.64 URZ, [UR6+0xd0], UR4 ;  /* 0x0000d00406ff75b2 */ /* 0x0004620008000100 */
[----:B------:R2:W1:Y:S01]  /*0ba0*/  SYNCS.EXCH.64 URZ, [UR6+0xb8], UR10 ;  /* 0x0000b80a06ff75b2 */ /* 0x0004620008000100 */
[----:B------:R2:W1:Y:S02]  /*0bb0*/  SYNCS.EXCH.64 URZ, [UR6+0xd8], UR4 ;  /* 0x0000d80406ff75b2 */ /* 0x0004640008000100 */
[----:B--2---:R-:W-:Y:S01]  /*0bc0*/  NOP ;  /* 0x0000000000007918 */ /* 0x004fe20000000000 */
.L_x_13:
        /* <DEDUP_REMOVED lines=14> */
[----:B------:R2:W1:Y:S01]  /*0cb0*/  SYNCS.EXCH.64 URZ, [UR5+0xf0], UR6 ;  /* 0x0000f00605ff75b2 */ /* 0x0004620008000100 */
[----:B------:R2:W1:Y:S01]  /*0cc0*/  SYNCS.EXCH.64 URZ, [UR5+0xe8], UR6 ;  /* 0x0000e80605ff75b2 */ /* 0x0004620008000100 */
[----:B------:R2:W1:Y:S02]  /*0cd0*/  SYNCS.EXCH.64 URZ, [UR5+0xf8], UR6 ;  /* 0x0000f80605ff75b2 */ /* 0x0004640008000100 */
[----:B--2---:R-:W-:Y:S01]  /*0ce0*/  NOP ;  /* 0x0000000000007918 */ /* 0x004fe20000000000 */
.L_x_14:
[----:B-1----:R-:W1:Y:S01]  /*0cf0*/  S2UR UR5, SR_CTAID.X ;  /* 0x00000000000579c3 */ /* 0x002e620000002500 */
[----:B------:R-:W-:-:S05]  /*0d00*/  CS2R.32 R97, SR_CgaSize ;  /* 0x0000000000617805 */ /* 0x000fca0000008a00 */
[----:B------:R-:W-:-:S05]  /*0d10*/  IMAD R97, R97, -0xa0, RZ ;  /* 0xffffff6061617824 */ /* 0x000fca00078e02ff */
[----:B------:R-:W-:-:S14]  /*0d20*/  R2UR UR7, R97 ;  /* 0x00000000610772ca */ /* 0x000fdc00000e0000 */
[----:B------:R-:W2:Y:S01]  /*0d30*/  LDCU UR7, c[0x0][UR7+0x2b0] ;  /* 0x00005600070777ac */ /* 0x000ea20008000800 */
[----:B------:R-:W-:Y:S01]  /*0d40*/  NOP ;  /* 0x0000000000007918 */ /* 0x000fe20000000000 */
[----:B------:R-:W-:-:S05]  /*0d50*/  CS2R.32 R97, SR_CgaSize ;  /* 0x0000000000617805 */ /* 0x000fca0000008a00 */
[----:B------:R-:W-:-:S05]  /*0d60*/  IMAD R97, R97, -0xa0, RZ ;  /* 0xffffff6061617824 */ /* 0x000fca00078e02ff */
[----:B------:R-:W-:-:S14]  /*0d70*/  R2UR UR6, R97 ;  /* 0x00000000610672ca */ /* 0x000fdc00000e0000 */
[----:B------:R-:W3:Y:S01]  /*0d80*/  LDCU UR6, c[0x0][UR6+0x2b4] ;  /* 0x00005680060677ac */ /* 0x000ee20008000800 */
[----:B------:R-:W4:Y:S08]  /*0d90*/  S2UR UR4, SR_CTAID.Y ;  /* 0x00000000000479c3 */ /* 0x000f300000002600 */
[----:B------:R-:W3:Y:S01]  /*0da0*/  LDC R9, c[0x0][0xb24] ;  /* 0x0002c900ff097b82 */ /* 0x000ee20000000800 */
[----:B-1----:R-:W-:-:S02]  /*0db0*/  I2FP.F32.U32 R5, UR5 ;  /* 0x0000000500057c45 */ /* 0x002fc40008201000 */
[----:B------:R-:W-:-:S05]  /*0dc0*/  CS2R.32 R3, SR_CgaSize ;  /* 0x0000000000037805 */ /* 0x000fca0000008a00 */
[----:B------:R-:W-:-:S06]  /*0dd0*/  IMAD R3, R3, -0xa0, RZ ;  /* 0xffffff6003037824 */ /* 0x000fcc00078e02ff */
[----:B------:R-:W1:Y:S01]  /*0de0*/  LDC R3, c[0x0][R3+0x2a0] ;  /* 0x0000a80003037b82 */ /* 0x000e620000000800 */
[----:B------:R-:W-:Y:S01]  /*0df0*/  MOV R97, UR5 ;  /* 0x0000000500617c02 */ /* 0x000fe20008000f00 */
[----:B--2---:R-:W-:Y:S01]  /*0e00*/  FMUL R5, R5, UR7 ;  /* 0x0000000705057c20 */ /* 0x004fe20008400000 */
[----:B----4-:R-:W-:Y:S02]  /*0e10*/  I2FP.F32.U32 R4, UR4 ;  /* 0x0000000400047c45 */ /* 0x010fe40008201000 */
[----:B------:R-:W-:-:S05]  /*0e20*/  CS2R.32 R2, SR_CgaSize ;  /* 0x0000000000027805 */ /* 0x000fca0000008a00 */
[----:B------:R-:W-:-:S06]  /*0e30*/  IMAD R2, R2, -0xa0, RZ ;  /* 0xffffff6002027824 */ /* 0x000fcc00078e02ff */
[----:B------:R-:W2:Y:S01]  /*0e40*/  LDC R2, c[0x0][R2+0x2a4] ;  /* 0x0000a90002027b82 */ /* 0x000ea20000000800 */
[----:B------:R-:W4:Y:S01]  /*0e50*/  F2I.U32.TRUNC.NTZ R90, R5 ;  /* 0x00000005005a7305 */ /* 0x000f22000020f000 */
[----:B------:R-:W-:Y:S01]  /*0e60*/  MOV R91, UR4 ;  /* 0x00000004005b7c02 */ /* 0x000fe20008000f00 */
[----:B---3--:R-:W-:-:S05]  /*0e70*/  FMUL R4, R4, UR6 ;  /* 0x0000000604047c20 */ /* 0x008fca0008400000 */
[----:B------:R-:W-:Y:S01]  /*0e80*/  BAR.SYNC.DEFER_BLOCKING 0x0 ;  /* 0x0000000000007b1d */ /* 0x000fe20000010000 */
[----:B------:R-:W-:-:S05]  /*0e90*/  ISETP.GE.AND P0, PT, R9, 0x1, PT ;  /* 0x000000010900780c */ /* 0x000fca0003f06270 */
[----:B------:R-:W3:Y:S02]  /*0ea0*/  F2I.U32.TRUNC.NTZ R79, R4 ;  /* 0x00000004004f7305 */ /* 0x000ee4000020f000 */
[----:B------:R-:W2:Y:S01]  /*0eb0*/  S2UR UR36, SR_CTAID.Z ;  /* 0x00000000002479c3 */ /* 0x000ea20000002700 */
[----:B----4-:R-:W-:-:S05]  /*0ec0*/  IADD3 R90, PT, PT, -R90, RZ, RZ ;  /* 0x000000ff5a5a7210 */ /* 0x010fca0007ffe1ff */
[----:B-1----:R-:W-:Y:S01]  /*0ed0*/  IMAD R90, R3, R90, UR5 ;  /* 0x00000005035a7e24 */ /* 0x002fe2000f8e025a */
[----:B---3--:R-:W-:-:S05]  /*0ee0*/  IADD3 R79, PT, PT, -R79, RZ, RZ ;  /* 0x000000ff4f4f7210 */ /* 0x008fca0007ffe1ff */
[----:B--2---:R-:W-:Y:S01]  /*0ef0*/  IMAD R79, R2, R79, UR4 ;  /* 0x00000004024f7e24 */ /* 0x004fe2000f8e024f */
[----:B------:R-:W-:Y:S06]  /*0f00*/  @!P0 BRA `(.L_x_15) ;  /* 0x0000000000b88947 */ /* 0x000fec0003800000 */
[----:B------:R-:W1:Y:S01]  /*0f10*/  LDC.64 R4, c[0x0][0xb18] ;  /* 0x0002c600ff047b82 */ /* 0x000e620000000a00 */
[----:B------:R-:W-:-:S07]  /*0f20*/  ISETP.NE.AND P0, PT, R9, 0x1, PT ;  /* 0x000000010900780c */ /* 0x000fce0003f05270 */
[----:B------:R-:W2:Y:S08]  /*0f30*/  LDC R10, c[0x0][0xb0c] ;  /* 0x0002c300ff0a7b82 */ /* 0x000eb00000000800 */
[----:B------:R-:W3:Y:S08]  /*0f40*/  LDC R11, c[0x0][0x370] ;  /* 0x0000dc00ff0b7b82 */ /* 0x000ef00000000800 */
[----:B------:R-:W4:Y:S01]  /*0f50*/  LDC R12, c[0x0][0x374] ;  /* 0x0000dd00ff0c7b82 */ /* 0x000f220000000800 */
[----:B-1----:R-:W-:-:S07]  /*0f60*/  ISETP.NE.AND P1, PT, R4, 0x1, PT ;  /* 0x000000010400780c */ /* 0x002fce0003f25270 */
[----:B------:R-:W3:Y:S01]  /*0f70*/  LDC.64 R6, c[0x0][0xb10] ;  /* 0x0002c400ff067b82 */ /* 0x000ee20000000a00 */
[----:B--2---:R-:W-:-:S07]  /*0f80*/  ISETP.NE.AND P2, PT, R10, 0x1, PT ;  /* 0x000000010a00780c */ /* 0x004fce0003f45270 */
[----:B------:R-:W1:Y:S08]  /*0f90*/  LDC R8, c[0x0][0xb20] ;  /* 0x0002c800ff087b82 */ /* 0x000e700000000800 */
[----:B------:R-:W2:Y:S01]  /*0fa0*/  LDC.64 R2, c[0x0][0xb28] ;  /* 0x0002ca00ff027b82 */ /* 0x000ea20000000a00 */
[----:B----4-:R-:W-:-:S04]  /*0fb0*/  IMAD.HI.U32 R13, R12, R5, RZ ;  /* 0x000000050c0d7227 */ /* 0x010fc800078e00ff */
[----:B------:R-:W-:-:S04]  /*0fc0*/  IMAD.HI.U32 R5, R91, R5, RZ ;  /* 0x000000055b057227 */ /* 0x000fc800078e00ff */
[----:B---3--:R-:W-:-:S04]  /*0fd0*/  IMAD.HI.U32 R14, R11, R6, RZ ;  /* 0x000000060b0e7227 */ /* 0x008fc800078e00ff */
[----:B------:R-:W-:Y:S01]  /*0fe0*/  IMAD.HI.U32 R16, R97, R6, RZ ;  /* 0x0000000661107227 */ /* 0x000fe200078e00ff */
[-C--:B------:R-:W-:Y:S02]  /*0ff0*/  @P2 SHF.R.U32.HI R11, RZ, R7.reuse, R14 ;  /* 0x00000007ff0b2219 */ /* 0x080fe4000001160e */
[-C--:B-1----:R-:W-:Y:S02]  /*1000*/  @P1 SHF.R.U32.HI R12, RZ, R8.reuse, R13 ;  /* 0x00000008ff0c1219 */ /* 0x082fe4000001160d */
[----:B------:R-:W-:Y:S02]  /*1010*/  SHF.R.U32.HI R8, RZ, R8, R5 ;  /* 0x00000008ff087219 */ /* 0x000fe40000011605 */
[----:B------:R-:W-:Y:S02]  /*1020*/  SHF.R.U32.HI R16, RZ, R7, R16 ;  /* 0x00000007ff107219 */ /* 0x000fe40000011610 */
[----:B------:R-:W-:Y:S01]  /*1030*/  SEL R5, R91, R8, !P1 ;  /* 0x000000085b057207 */ /* 0x000fe20004800000 */
[----:B--2---:R-:W-:Y:S01]  /*1040*/  IMAD.HI.U32 R14, R12, R2, RZ ;  /* 0x000000020c0e7227 */ /* 0x004fe200078e00ff */
[----:B------:R-:W-:-:S03]  /*1050*/  SEL R7, R97, R16, !P2 ;  /* 0x0000001061077207 */ /* 0x000fc60005000000 */
[----:B------:R-:W-:Y:S01]  /*1060*/  IMAD.HI.U32 R6, R11, R2, RZ ;  /* 0x000000020b067227 */ /* 0x000fe200078e00ff */
[----:B------:R-:W-:-:S04]  /*1070*/  @P0 SHF.R.U32.HI R12, RZ, R3, R14 ;  /* 0x00000003ff0c0219 */ /* 0x000fc8000001160e */
[----:B------:R-:W-:Y:S01]  /*1080*/  @P0 SHF.R.U32.HI R11, RZ, R3, R6 ;  /* 0x00000003ff0b0219 */ /* 0x000fe20000011606 */
[----:B------:R-:W-:-:S04]  /*1090*/  IMAD R12, R12, R9, RZ ;  /* 0x000000090c0c7224 */ /* 0x000fc800078e02ff */
[----:B------:R-:W-:Y:S01]  /*10a0*/  IMAD R6, R11, R9, RZ ;  /* 0x000000090b067224 */ /* 0x000fe200078e02ff */
[----:B------:R-:W-:-:S04]  /*10b0*/  ISETP.GE.AND P1, PT, R5, R12, PT ;  /* 0x0000000c0500720c */ /* 0x000fc80003f26270 */
[----:B------:R-:W-:Y:S01]  /*10c0*/  ISETP.GE.OR P1, PT, R7, R6, P1 ;  /* 0x000000060700720c */ /* 0x000fe20000f26670 */
[----:B------:R-:W-:-:S05]  /*10d0*/  IMAD.HI.U32 R6, R5, R2, RZ ;  /* 0x0000000205067227 */ /* 0x000fca00078e00ff */
[----:B------:R-:W-:-:S04]  /*10e0*/  SHF.R.U32.HI R6, RZ, R3, R6 ;  /* 0x00000003ff067219 */ /* 0x000fc80000011606 */
[----:B------:R-:W-:-:S03]  /*10f0*/  SEL R6, R5, R6, !P0 ;  /* 0x0000000605067207 */ /* 0x000fc60004000000 */
[----:B------:R-:W-:Y:S01]  /*1100*/  @!P1 IMAD.HI.U32 R8, R7, R2, RZ ;  /* 0x0000000207089227 */ /* 0x000fe200078e00ff */
[----:B------:R-:W-:-:S04]  /*1110*/  IADD3 R2, PT, PT, -R6, RZ, RZ ;  /* 0x000000ff06027210 */ /* 0x000fc80007ffe1ff */
[----:B------:R-:W-:Y:S01]  /*1120*/  @!P1 SHF.R.U32.HI R8, RZ, R3, R8 ;  /* 0x00000003ff089219 */ /* 0x000fe20000011608 */
[----:B------:R-:W-:-:S03]  /*1130*/  IMAD R2, R9, R2, R5 ;  /* 0x0000000209027224 */ /* 0x000fc600078e0205 */
[----:B------:R-:W-:Y:S02]  /*1140*/  @!P1 SEL R3, R7, R8, !P0 ;  /* 0x0000000807039207 */ /* 0x000fe40004000000 */
[----:B------:R-:W-:-:S03]  /*1150*/  IADD3 R8, PT, PT, -R5, RZ, RZ ;  /* 0x000000ff05087210 */ /* 0x000fc60007ffe1ff */
[--C-:B------:R-:W-:Y:S02]  /*1160*/  @!P1 IMAD.IADD R6, R6, 0x1, -R3.reuse ;  /* 0x0000000106069824 */ /* 0x100fe400078e0a03 */
[----:B------:R-:W-:Y:S01]  /*1170*/  @!P1 IMAD R3, R2, R11, R3 ;  /* 0x0000000b02039224 */ /* 0x000fe200078e0203 */
[----:B------:R-:W-:Y:S01]  /*1180*/  IADD3 R2, PT, PT, -R7, RZ, RZ ;  /* 0x000000ff07027210 */ /* 0x000fe20007ffe1ff */
[----:B------:R-:W-:Y:S02]  /*1190*/  @!P1 IMAD R5, R6, R9, R7 ;  /* 0x0000000906059224 */ /* 0x000fe400078e0207 */
[----:B------:R-:W-:Y:S02]  /*11a0*/  IMAD R8, R4, R8, R91 ;  /* 0x0000000804087224 */ /* 0x000fe400078e025b */
[----:B------:R-:W-:Y:S02]  /*11b0*/  @!P1 IMAD.MOV.U32 R7, RZ, RZ, R3 ;  /* 0x000000ffff079224 */ /* 0x000fe400078e0003 */
[----:B------:R-:W-:-:S02]  /*11c0*/  IMAD R2, R10, R2, R97 ;  /* 0x000000020a027224 */ /* 0x000fc400078e0261 */
[----:B------:R-:W-:Y:S02]  /*11d0*/  IMAD R91, R5, R4, R8 ;  /* 0x00000004055b7224 */ /* 0x000fe400078e0208 */
[----:B------:R-:W-:Y:S02]  /*11e0*/  IMAD R97, R7, R10, R2 ;  /* 0x0000000a07617224 */ /* 0x000fe400078e0202 */
.L_x_15:
[----:B------:R-:W1:Y:S01]  /*11f0*/  LDCU UR4, c[0x0][0xb30] ;  /* 0x00016600ff0477ac */ /* 0x000e620008000800 */
[----:B------:R-:W2:Y:S08]  /*1200*/  S2UR UR37, SR_CgaCtaId ;  /* 0x00000000002579c3 */ /* 0x000eb00000008800 */
[----:B------:R-:W3:Y:S01]  /*1210*/  LDC R40, c[0x0][0xb24] ;  /* 0x0002c900ff287b82 */ /* 0x000ee20000000800 */
[----:B-1----:R-:W-:-:S09]  /*1220*/  UISETP.NE.AND UP1, UPT, UR4, 0x1, UPT ;  /* 0x000000010400788c */ /* 0x002fd2000bf25270 */
[----:B--2---:R-:W-:Y:S05]  /*1230*/  BRA.U UP1, `(.L_x_16) ;  /* 0x0000000101407547 */ /* 0x004fea000b800000 */
[----:B------:R-:W1:Y:S08]  /*1240*/  LDC.64 R4, c[0x0][0xb10] ;  /* 0x0002c400ff047b82 */ /* 0x000e700000000a00 */
[----:B------:R-:W2:Y:S08]  /*1250*/  LDC.64 R2, c[0x0][0xb18] ;  /* 0x0002c600ff027b82 */ /* 0x000eb00000000a00 */
[----:B------:R-:W4:Y:S08]  /*1260*/  LDC R6, c[0x0][0xb20] ;  /* 0x0002c800ff067b82 */ /* 0x000f300000000800 */
[----:B------:R-:W3:Y:S01]  /*1270*/  LDC R8, c[0x0][0xb0c] ;  /* 0x0002c300ff087b82 */ /* 0x000ee20000000800 */
[----:B-1----:R-:W-:-:S05]  /*1280*/  IMAD.HI.U32 R4, R97, R4, RZ ;  /* 0x0000000461047227 */ /* 0x002fca00078e00ff */
[----:B------:R-:W-:Y:S01]  /*1290*/  SHF.R.U32.HI R4, RZ, R5, R4 ;  /* 0x00000005ff047219 */ /* 0x000fe20000011604 */
[----:B--2---:R-:W-:Y:S01]  /*12a0*/  IMAD.HI.U32 R3, R91, R3, RZ ;  /* 0x000000035b037227 */ /* 0x004fe200078e00ff */
[----:B------:R-:W-:-:S04]  /*12b0*/  ISETP.NE.AND P0, PT, R2, 0x1, PT ;  /* 0x000000010200780c */ /* 0x000fc80003f05270 */
[----:B----4-:R-:W-:-:S04]  /*12c0*/  SHF.R.U32.HI R6, RZ, R6, R3 ;  /* 0x00000006ff067219 */ /* 0x010fc80000011603 */
[----:B------:R-:W-:Y:S02]  /*12d0*/  SEL R3, R91, R6, !P0 ;  /* 0x000000065b037207 */ /* 0x000fe40004000000 */
[----:B---3--:R-:W-:-:S04]  /*12e0*/  ISETP.NE.AND P1, PT, R8, 0x1, PT ;  /* 0x000000010800780c */ /* 0x008fc80003f25270 */
[----:B------:R-:W-:-:S05]  /*12f0*/  SEL R4, R97, R4, !P1 ;  /* 0x0000000461047207 */ /* 0x000fca0004800000 */
[----:B------:R-:W-:Y:S02]  /*1300*/  IMAD.IADD R5, R3, 0x1, -R4 ;  /* 0x0000000103057824 */ /* 0x000fe400078e0a04 */
[----:B------:R-:W-:Y:S02]  /*1310*/  IMAD.IADD R3, R4, 0x1, -R3 ;  /* 0x0000000104037824 */ /* 0x000fe400078e0a03 */
[----:B------:R-:W-:Y:S02]  /*1320*/  IMAD R97, R5, R8, R97 ;  /* 0x0000000805617224 */ /* 0x000fe400078e0261 */
[----:B------:R-:W-:-:S07]  /*1330*/  IMAD R91, R3, R2, R91 ;  /* 0x00000002035b7224 */ /* 0x000fce00078e025b */
.L_x_16:
[----:B------:R-:W-:Y:S01]  /*1340*/  BAR.SYNC.DEFER_BLOCKING 0x0 ;  /* 0x0000000000007b1d */ /* 0x000fe20000010000 */
[----:B------:R-:W-:Y:S01]  /*1350*/  UISETP.NE.AND UP1, UPT, UR8, 0x2, UPT ;  /* 0x000000020800788c */ /* 0x000fe2000bf25270 */
[----:B------:R-:W-:Y:S02]  /*1360*/  ISETP.NE.OR P5, PT, R0, 0x2, !P5 ;  /* 0x000000020000780c */ /* 0x000fe40006fa5670 */
[----:B------:R-:W-:-:S06]  /*1370*/  LOP3.LUT R2, R101, 0x1f, RZ, 0xc0, !PT ;  /* 0x0000001f65027812 */ /* 0x000fcc00078ec0ff */
[----:B------:R-:W-:Y:S05]  /*1380*/  BRA.U UP1, `(.L_x_17) ;  /* 0x00000011019c7547 */ /* 0x000fea000b800000 */
[----:B------:R-:W1:Y:S01]  /*1390*/  LDCU UR13, c[0x0][0x38c] ;  /* 0x00007180ff0d77ac */ /* 0x000e620008000800 */
[----:B------:R-:W2:Y:S01]  /*13a0*/  LDC R9, c[0x0][0x370] ;  /* 0x0000dc00ff097b82 */ /* 0x000ea20000000800 */
[----:B------:R-:W-:Y:S01]  /*13b0*/  PLOP3.LUT P1, PT, PT, PT, UP2, 0x80, 0x8 ;  /* 0x000000000008781c */ /* 0x000fe20003f2f028 */
[----:B------:R-:W-:Y:S01]  /*13c0*/  IMAD.MOV.U32 R15, RZ, RZ, 0x1 ;  /* 0x00000001ff0f7424 */ /* 0x000fe200078e00ff */
[----:B------:R-:W-:Y:S01]  /*13d0*/  ISETP.EQ.OR P4, PT, R2, RZ, P5 ;  /* 0x000000ff0200720c */ /* 0x000fe20002f82670 */
[----:B------:R-:W-:Y:S01]  /*13e0*/  IMAD.MOV.U32 R14, RZ, RZ, RZ ;  /* 0x000000ffff0e7224 */ /* 0x000fe200078e00ff */
[----:B------:R-:W-:Y:S02]  /*13f0*/  PLOP3.LUT P1, PT, P1, PT, PT, 0x8, 0x80 ;  /* 0x000000000080781c */ /* 0x000fe40000f2e170 */
[----:B------:R-:W-:Y:S01]  /*1400*/  CS2R R12, SRZ ;  /* 0x00000000000c7805 */ /* 0x000fe2000001ff00 */
[----:B------:R-:W-:Y:S01]  /*1410*/  IMAD.MOV.U32 R10, RZ, RZ, 0x1 ;  /* 0x00000001ff0a7424 */ /* 0x000fe200078e00ff */
[----:B------:R-:W4:Y:S01]  /*1420*/  LDC R0, c[0x0][0x374] ;  /* 0x0000dd00ff007b82 */ /* 0x000f220000000800 */
[----:B------:R-:W2:Y:S01]  /*1430*/  LDCU.64 UR22, c[0x0][0x348] ;  /* 0x00006900ff1677ac */ /* 0x000ea20008000a00 */
[----:B------:R-:W-:Y:S01]  /*1440*/  UMOV UR6, URZ ;  /* 0x000000ff00067c82 */ /* 0x000fe20008000000 */
[----:B-1----:R-:W-:-:S04]  /*1450*/  UIADD3 UR5, UPT, UPT, UR13, 0x1f, URZ ;  /* 0x0000001f0d057890 */ /* 0x002fc8000fffe0ff */
[----:B------:R-:W-:-:S04]  /*1460*/  USHF.R.S32.HI UR4, URZ, 0x1f, UR5 ;  /* 0x0000001fff047899 */ /* 0x000fc80008011405 */
[----:B------:R-:W-:-:S04]  /*1470*/  ULEA.HI UR4, UR4, UR5, URZ, 0x5 ;  /* 0x0000000504047291 */ /* 0x000fc8000f8f28ff */
[----:B------:R-:W-:Y:S02]  /*1480*/  USHF.R.S32.HI UR15, URZ, 0x5, UR4 ;  /* 0x00000005ff0f7899 */ /* 0x000fe40008011404 */
[----:B------:R-:W-:Y:S02]  /*1490*/  UIADD3 UR4, UPT, UPT, UR13, -0x1, URZ ;  /* 0xffffffff0d047890 */ /* 0x000fe4000fffe0ff */
[----:B------:R-:W-:Y:S02]  /*14a0*/  UISETP.LT.U32.AND UP0, UPT, UR15, 0x6, UPT ;  /* 0x000000060f00788c */ /* 0x000fe4000bf01070 */
[----:B------:R-:W-:Y:S02]  /*14b0*/  UISETP.GE.U32.AND UP1, UPT, UR4, -0x3f, UPT ;  /* 0xffffffc10400788c */ /* 0x000fe4000bf26070 */
[----:B------:R-:W-:Y:S02]  /*14c0*/  USEL UR14, UR15, 0x6, UP0 ;  /* 0x000000060f0e7887 */ /* 0x000fe40008000000 */
[----:B------:R-:W-:-:S02]  /*14d0*/  UIADD3 UR13, UPT, UPT, UR13, 0x3e, URZ ;  /* 0x0000003e0d0d7890 */ /* 0x000fc4000fffe0ff */
[----:B------:R-:W-:Y:S02]  /*14e0*/  UIADD3 UR5, UPT, UPT, UR14, -0x1, URZ ;  /* 0xffffffff0e057890 */ /* 0x000fe4000fffe0ff */
[----:B------:R-:W-:-:S03]  /*14f0*/  UIADD3 UR7, UPT, UPT, UR15, -UR14, URZ ;  /* 0x8000000e0f077290 */ /* 0x000fc6000fffe0ff */
[----:B------:R-:W-:-:S04]  /*1500*/  @UP1 UIADD3 UR5, UPT, UPT, UR14, URZ, URZ ;  /* 0x000000ff0e051290 */ /* 0x000fc8000fffe0ff */
[----:B--2---:R-:W-:-:S12]  /*1510*/  UIADD3 UR5, UPT, UPT, UR5, 0x1, URZ ;  /* 0x0000000105057890 */ /* 0x004fd8000fffe0ff */
.L_x_35:
[----:B------:R-:W-:Y:S01]  /*1520*/  UISETP.NE.AND UP0, UPT, UR37, URZ, UPT ;  /* 0x000000ff2500728c */ /* 0x000fe2000bf05270 */
[----:B------:R-:W1:Y:S08]  /*1530*/  S2UR UR37, SR_CgaCtaId ;  /* 0x00000000002579c3 */ /* 0x000e700000008800 */
[----:B------:R-:W-:Y:S05]  /*1540*/  BRA.U UP0, `(.L_x_18) ;  /* 0x0000000100347547 */ /* 0x000fea000b800000 */
[----:B------:R-:W2:Y:S01]  /*1550*/  S2R R2, SR_CgaCtaId ;  /* 0x0000000000027919 */ /* 0x000ea20000008800 */
[----:B------:R-:W-:-:S04]  /*1560*/  MOV R3, 0x400 ;  /* 0x0000040000037802 */ /* 0x000fc80000000f00 */
[----:B--2---:R-:W-:Y:S02]  /*1570*/  LEA R3, R2, R3, 0x18 ;  /* 0x0000000302037211 */ /* 0x004fe400078ec0ff */
[----:B------:R-:W-:-:S03]  /*1580*/  SHF.L.U32 R2, R10, 0x1f, RZ ;  /* 0x0000001f0a027819 */ /* 0x000fc600000006ff */
[----:B------:R-:W-:-:S04]  /*1590*/  IMAD R3, R12, 0x8, R3 ;  /* 0x000000080c037824 */ /* 0x000fc800078e0203 */
[----:B------:R-:W2:Y:S02]  /*15a0*/  SYNCS.PHASECHK.TRANS64.TRYWAIT P0, [R3+URZ+0xf0], R2 ;  /* 0x0000f002030075a7 */ /* 0x000ea400080011ff */
[----:B--2---:R-:W-:Y:S05]  /*15b0*/  @!P0 BRA `(.L_x_19) ;  /* 0x0000004800ec8947 */ /* 0x004fea0003800000 */
.L_x_97:
[----:B------:R-:W-:Y:S01]  /*15c0*/  VIADD R12, R12, 0x1 ;  /* 0x000000010c0c7836 */ /* 0x000fe20000000000 */
[----:B------:R2:W-:Y:S04]  /*15d0*/  SYNCS.ARRIVE.TRANS64.A1T0 RZ, [R3+URZ+0xe0], RZ ;  /* 0x0000e0ff03ff79a7 */ /* 0x0005e800081000ff */
[----:B------:R-:W-:-:S04]  /*15e0*/  ISETP.NE.AND P0, PT, R12, 0x2, PT ;  /* 0x000000020c00780c */ /* 0x000fc80003f05270 */
[----:B------:R-:W-:Y:S02]  /*15f0*/  SEL R12, R12, RZ, P0 ;  /* 0x000000ff0c0c7207 */ /* 0x000fe40000000000 */
[----:B--2---:R-:W-:-:S04]  /*1600*/  SEL R3, RZ, 0x1, P0 ;  /* 0x00000001ff037807 */ /* 0x004fc80000000000 */
[----:B------:R-:W-:-:S07]  /*1610*/  LOP3.LUT R10, R10, R3, RZ, 0x3c, !PT ;  /* 0x000000030a0a7212 */ /* 0x000fce00078e3cff */
.L_x_18:
[----:B------:R-:W-:Y:S01]  /*1620*/  UMOV UR4, 0x400 ;  /* 0x0000040000047882 */ /* 0x000fe20000000000 */
[----:B------:R-:W-:Y:S01]  /*1630*/  SHF.L.U32 R2, R15, 0x1f, RZ ;  /* 0x0000001f0f027819 */ /* 0x000fe200000006ff */
[----:B-1----:R-:W-:Y:S01]  /*1640*/  ULEA UR4, UR37, UR4, 0x18 ;  /* 0x0000000425047291 */ /* 0x002fe2000f8ec0ff */
[----:B------:R-:W-:Y:S01]  /*1650*/  R2UR UR35, R97 ;  /* 0x00000000612372ca */ /* 0x000fe200000e0000 */
[----:B------:R-:W-:Y:S01]  /*1660*/  UISETP.GE.U32.AND UP0, UPT, UR13, 0x3f, UPT ;  /* 0x0000003f0d00788c */ /* 0x000fe2000bf06070 */
[----:B------:R-:W-:Y:S01]  /*1670*/  R2UR UR11, R91 ;  /* 0x000000005b0b72ca */ /* 0x000fe200000e0000 */
[----:B------:R-:W-:Y:S01]  /*1680*/  ULEA UR8, UR6, UR4, 0x3 ;  /* 0x0000000406087291 */ /* 0x000fe2000f8e18ff */
[----:B------:R-:W-:-:S08]  /*1690*/  UMOV UR24, URZ ;  /* 0x000000ff00187c82 */ /* 0x000fd00008000000 */
[----:B------:R1:W2:Y:S01]  /*16a0*/  SYNCS.PHASECHK.TRANS64.TRYWAIT P0, [UR8+0x30], R2 ;  /* 0x00003002ff0075a7 */ /* 0x0002a20008001108 */
[----:B------:R-:W-:Y:S02]  /*16b0*/  USHF.L.U32 UR35, UR35, 0x6, URZ ;  /* 0x0000000623237899 */ /* 0x000fe400080006ff */
[----:B------:R-:W-:Y:S01]  /*16c0*/  USHF.L.U32 UR11, UR11, 0x6, URZ ;  /* 0x000000060b0b7899 */ /* 0x000fe200080006ff */
[----:B------:R-:W-:Y:S11]  /*16d0*/  BRA.U !UP0, `(.L_x_20) ;  /* 0x0000000108a47547 */ /* 0x000ff6000b800000 */
[----:B------:R-:W-:Y:S01]  /*16e0*/  UMOV UR16, URZ ;  /* 0x000000ff00107c82 */ /* 0x000fe20008000000 */
[----:B------:R-:W-:-:S05]  /*16f0*/  UMOV UR17, UR6 ;  /* 0x0000000600117c82 */ /* 0x000fca0008000000 */
.L_x_25:
[----:B-1----:R-:W-:Y:S01]  /*1700*/  ULEA UR33, UR17, UR4, 0x3 ;  /* 0x0000000411217291 */ /* 0x002fe2000f8e18ff */
[----:B--2---:R-:W-:Y:S01]  /*1710*/  @!P5 MOV R3, 0x1000 ;  /* 0x000010000003d802 */ /* 0x004fe20000000f00 */
[----:B--2---:R-:W-:Y:S10]  /*1720*/  @P0 BRA `(.L_x_21) ;  /* 0x00000000000c0947 */ /* 0x004ff40003800000 */
[----:B------:R-:W-:-:S04]  /*1730*/  SHF.L.U32 R5, R15, 0x1f, RZ ;  /* 0x0000001f0f057819 */ /* 0x000fc800000006ff */
[----:B------:R-:W2:Y:S02]  /*1740*/  SYNCS.PHASECHK.TRANS64.TRYWAIT P0, [UR33+0x30], R5 ;  /* 0x00003005ff0075a7 */ /* 0x000ea40008001121 */
[----:B--2---:R-:W-:Y:S05]  /*1750*/  @!P0 BRA `(.L_x_22) ;  /* 0x0000004800988947 */ /* 0x004fea0003800000 */
.L_x_21:
[----:B------:R2:W-:Y:S01]  /*1760*/  @!P5 SYNCS.ARRIVE.TRANS64 RZ, [UR33], R3 ;  /* 0x00000003ffffd9a7 */ /* 0x0005e20008000021 */
[----:B------:R-:W-:Y:S04]  /*1770*/  BSSY.RECONVERGENT B0, `(.L_x_23) ;  /* 0x0000003000007945 */ /* 0x000fe80003800200 */
[----:B------:R-:W-:Y:S05]  /*1780*/  @P4 BRA `(.L_x_24) ;  /* 0x0000000000044947 */ /* 0x000fea0003800000 */
[----:B------:R-:W-:Y:S05]  /*1790*/  BPT.TRAP 0x1 ;  /* 0x000000040000795c */ /* 0x000fea0000300000 */
.L_x_24:
[----:B------:R-:W-:Y:S05]  /*17a0*/  BSYNC.RECONVERGENT B0 ;  /* 0x0000000000007941 */ /* 0x000fea0003800200 */
.L_x_23:
[----:B------:R-:W-:Y:S02]  /*17b0*/  UIADD3 UR6, UPT, UPT, UR17, 0x1, URZ ;  /* 0x0000000111067890 */ /* 0x000fe4000fffe0ff */
[----:B------:R-:W-:Y:S02]  /*17c0*/  UIADD3 UR26, UP1, UPT, UR22, 0x80, URZ ;  /* 0x00000080161a7890 */ /* 0x000fe4000ff3e0ff */
[----:B------:R-:W-:Y:S02]  /*17d0*/  UISETP.NE.AND UP0, UPT, UR6, 0x6, UPT ;  /* 0x000000060600788c */ /* 0x000fe4000bf05270 */
[----:B------:R-:W-:Y:S02]  /*17e0*/  USHF.L.U32 UR34, UR16, 0x5, URZ ;  /* 0x0000000510227899 */ /* 0x000fe400080006ff */
[----:B------:R-:W-:Y:S02]  /*17f0*/  USEL UR9, URZ, 0x1, UP0 ;  /* 0x00000001ff097887 */ /* 0x000fe40008000000 */
[----:B------:R-:W-:-:S02]  /*1800*/  USEL UR6, UR6, URZ, UP0 ;  /* 0x000000ff06067287 */ /* 0x000fc40008000000 */
[----:B------:R-:W-:Y:S02]  /*1810*/  UIADD3 UR20, UP0, UPT, UR22, 0x180, URZ ;  /* 0x0000018016147890 */ /* 0x000fe4000ff1e0ff */
[----:B------:R-:W-:Y:S01]  /*1820*/  ULEA UR8, UR6, UR4, 0x3 ;  /* 0x0000000406087291 */ /* 0x000fe2000f8e18ff */
[----:B------:R-:W-:Y:S01]  /*1830*/  LOP3.LUT R15, R15, UR9, RZ, 0x3c, !PT ;  /* 0x000000090f0f7c12 */ /* 0x000fe2000f8e3cff */
[----:B------:R-:W-:Y:S02]  /*1840*/  UIADD3.X UR27, UPT, UPT, URZ, UR23, URZ, UP1, !UPT ;  /* 0x00000017ff1b7290 */ /* 0x000fe40008ffe4ff */
[----:B------:R-:W-:Y:S01]  /*1850*/  UIADD3.X UR21, UPT, UPT, URZ, UR23, URZ, UP0, !UPT ;  /* 0x00000017ff157290 */ /* 0x000fe200087fe4ff */
[----:B-1----:R-:W-:Y:S01]  /*1860*/  SHF.L.U32 R2, R15, 0x1f, RZ ;  /* 0x0000001f0f027819 */ /* 0x002fe200000006ff */
[----:B------:R-:W-:Y:S01]  /*1870*/  UMOV UR18, 0x0 ;  /* 0x0000000000127882 */ /* 0x000fe20000000000 */
[----:B------:R-:W-:Y:S01]  /*1880*/  UMOV UR19, 0x10000000 ;  /* 0x1000000000137882 */ /* 0x000fe20000000000 */
[----:B------:R-:W-:Y:S01]  /*1890*/  UMOV UR12, UR36 ;  /* 0x00000024000c7c82 */ /* 0x000fe20008000000 */
[----:B------:R1:W1:Y:S01]  /*18a0*/  SYNCS.PHASECHK.TRANS64.TRYWAIT P0, [UR8+0x30], R2 ;  /* 0x00003002ff0075a7 */ /* 0x0002620008001108 */
[----:B------:R-:W-:Y:S01]  /*18b0*/  ULEA UR8, UR17, UR4, 0xb ;  /* 0x0000000411087291 */ /* 0x000fe2000f8e58ff */
[----:B------:R-:W-:Y:S01]  /*18c0*/  UMOV UR9, UR33 ;  /* 0x0000002100097c82 */ /* 0x000fe20008000000 */
[----:B------:R-:W-:-:S02]  /*18d0*/  UMOV UR10, UR34 ;  /* 0x00000022000a7c82 */ /* 0x000fc40008000000 */
[----:B------:R-:W-:Y:S02]  /*18e0*/  UIADD3 UR32, UPT, UPT, UR8, 0x2400, URZ ;  /* 0x0000240008207890 */ /* 0x000fe4000fffe0ff */
[----:B------:R-:W-:Y:S02]  /*18f0*/  UIADD3 UR8, UPT, UPT, UR8, 0x5400, URZ ;  /* 0x0000540008087890 */ /* 0x000fe4000fffe0ff */
[----:B------:R-:W-:Y:S01]  /*1900*/  UIADD3 UR16, UPT, UPT, UR16, 0x1, URZ ;  /* 0x0000000110107890 */ /* 0x000fe2000fffe0ff */
[----:B------:R-:W-:Y:S01]  /*1910*/  UMOV UR24, UR5 ;  /* 0x0000000500187c82 */ /* 0x000fe20008000000 */
[----:B------:R-:W-:Y:S02]  /*1920*/  UMOV UR17, UR6 ;  /* 0x0000000600117c82 */ /* 0x000fe40008000000 */
[----:B------:R-:W-:Y:S01]  /*1930*/  UISETP.NE.AND UP0, UPT, UR16, UR5, UPT ;  /* 0x000000051000728c */ /* 0x000fe2000bf05270 */
[----:B------:R1:W-:Y:S02]  /*1940*/  UTMALDG.3D [UR32], [UR26], desc[UR18] ;  /* 0x000012201a0075b4 */ /* 0x0003e40008011000 */
[----:B------:R1:W-:Y:S06]  /*1950*/  UTMALDG.3D [UR8], [UR20], desc[UR18] ;  /* 0x00001208140075b4 */ /* 0x0003ec0008011000 */
[----:B------:R-:W-:Y:S05]  /*1960*/  BRA.U UP0, `(.L_x_25) ;  /* 0xfffffffd00647547 */ /* 0x000fea000b83ffff */
.L_x_20:
[----:B-1----:R-:W-:Y:S01]  /*1970*/  ULEA UR8, UR6, UR4, 0x3 ;  /* 0x0000000406087291 */ /* 0x002fe2000f8e18ff */
[----:B------:R-:W-:Y:S01]  /*1980*/  SHF.L.U32 R2, R15, 0x1f, RZ ;  /* 0x0000001f0f027819 */ /* 0x000fe200000006ff */
[----:B------:R-:W-:Y:S01]  /*1990*/  @!P1 SYNCS.ARRIVE.TRANS64.A1T0 RZ, [UR4+0x78], RZ ;  /* 0x000078ffffff99a7 */ /* 0x000fe20008100004 */
[----:B------:R-:W-:-:S06]  /*19a0*/  UISETP.GT.AND UP0, UPT, UR15, UR14, UPT ;  /* 0x0000000e0f00728c */ /* 0x000fcc000bf04270 */
[----:B--2---:R1:W2:Y:S03]  /*19b0*/  SYNCS.PHASECHK.TRANS64.TRYWAIT P0, [UR8+0x30], R2 ;  /* 0x00003002ff0075a7 */ /* 0x0042a60008001108 */
[----:B------:R-:W-:Y:S05]  /*19c0*/  BRA.U !UP0, `(.L_x_26) ;  /* 0x0000000108a87547 */ /* 0x000fea000b800000 */
[----:B------:R-:W-:Y:S01]  /*19d0*/  UIADD3 UR21, UPT, UPT, UR7, UR24, URZ ;  /* 0x0000001807157290 */ /* 0x000fe2000fffe0ff */
[----:B------:R-:W-:-:S11]  /*19e0*/  UMOV UR25, UR6 ;  /* 0x0000000600197c82 */ /* 0x000fd60008000000 */
.L_x_31:
[----:B-1----:R-:W-:Y:S01]  /*19f0*/  ULEA UR17, UR25, UR4, 0x3 ;  /* 0x0000000419117291 */ /* 0x002fe2000f8e18ff */
[----:B--2---:R-:W-:Y:S01]  /*1a00*/  @!P5 MOV R3, 0x1000 ;  /* 0x000010000003d802 */ /* 0x004fe20000000f00 */
[----:B--2---:R-:W-:Y:S10]  /*1a10*/  @P0 BRA `(.L_x_27) ;  /* 0x00000000000c0947 */ /* 0x004ff40003800000 */
[----:B------:R-:W-:-:S04]  /*1a20*/  SHF.L.U32 R5, R15, 0x1f, RZ ;  /* 0x0000001f0f057819 */ /* 0x000fc800000006ff */
[----:B------:R-:W2:Y:S02]  /*1a30*/  SYNCS.PHASECHK.TRANS64.TRYWAIT P0, [UR17+0x30], R5 ;  /* 0x00003005ff0075a7 */ /* 0x000ea40008001111 */
[----:B--2---:R-:W-:Y:S05]  /*1a40*/  @!P0 BRA `(.L_x_28) ;  /* 0x0000004400f48947 */ /* 0x004fea0003800000 */
.L_x_27:
[----:B------:R2:W-:Y:S01]  /*1a50*/  @!P5 SYNCS.ARRIVE.TRANS64 RZ, [UR17], R3 ;  /* 0x00000003ffffd9a7 */ /* 0x0005e20008000011 */
[----:B------:R-:W-:Y:S04]  /*1a60*/  BSSY.RECONVERGENT B0, `(.L_x_29) ;  /* 0x0000003000007945 */ /* 0x000fe80003800200 */
[----:B------:R-:W-:Y:S05]  /*1a70*/  @P4 BRA `(.L_x_30) ;  /* 0x0000000000044947 */ /* 0x000fea0003800000 */
[----:B------:R-:W-:Y:S05]  /*1a80*/  BPT.TRAP 0x1 ;  /* 0x000000040000795c */ /* 0x000fea0000300000 */
.L_x_30:
[----:B------:R-:W-:Y:S05]  /*1a90*/  BSYNC.RECONVERGENT B0 ;  /* 0x0000000000007941 */ /* 0x000fea0003800200 */
.L_x_29:
        /* <DEDUP_REMOVED lines=20> */
[----:B------:R-:W-:Y:S01]  /*1be0*/  UIADD3 UR8, UPT, UPT, UR8, 0x5400, URZ ;  /* 0x0000540008087890 */ /* 0x000fe2000fffe0ff */
[----:B------:R-:W-:Y:S01]  /*1bf0*/  UMOV UR9, UR17 ;  /* 0x0000001100097c82 */ /* 0x000fe20008000000 */
[----:B------:R-:W-:Y:S01]  /*1c00*/  UMOV UR10, UR18 ;  /* 0x00000012000a7c82 */ /* 0x000fe20008000000 */
[----:B------:R-:W-:Y:S01]  /*1c10*/  UIADD3 UR24, UPT, UPT, UR24, 0x1, URZ ;  /* 0x0000000118187890 */ /* 0x000fe2000fffe0ff */
[----:B------:R-:W-:-:S03]  /*1c20*/  UMOV UR25, UR6 ;  /* 0x0000000600197c82 */ /* 0x000fc60008000000 */
[----:B------:R1:W-:Y:S01]  /*1c30*/  UTMALDG.3D [UR16], [UR30], desc[UR26] ;  /* 0x00001a101e0075b4 */ /* 0x0003e20008011000 */
[----:B------:R-:W-:Y:S01]  /*1c40*/  UISETP.NE.AND UP0, UPT, UR24, UR21, UPT ;  /* 0x000000151800728c */ /* 0x000fe2000bf05270 */
[----:B------:R1:W-:Y:S08]  /*1c50*/  UTMALDG.3D [UR8], [UR28], desc[UR26] ;  /* 0x00001a081c0075b4 */ /* 0x0003f00008011000 */
[----:B------:R-:W-:Y:S05]  /*1c60*/  BRA.U UP0, `(.L_x_31) ;  /* 0xfffffffd00607547 */ /* 0x000fea000b83ffff */
.L_x_26:
[C---:B-1----:R-:W-:Y:S01]  /*1c70*/  LEA R2, R14.reuse, UR4, 0x3 ;  /* 0x000000040e027c11 */ /* 0x042fe2000f8e18ff */
[----:B------:R-:W-:Y:S01]  /*1c80*/  NOP ;  /* 0x0000000000007918 */ /* 0x000fe20000000000 */
[----:B--2---:R-:W-:Y:S02]  /*1c90*/  SHF.L.U32 R3, R13, 0x1f, RZ ;  /* 0x0000001f0d037819 */ /* 0x004fe400000006ff */
[----:B------:R-:W-:Y:S02]  /*1ca0*/  LEA R4, R14, UR4, 0x4 ;  /* 0x000000040e047c11 */ /* 0x000fe4000f8e20ff */
[----:B------:R-:W1:Y:S02]  /*1cb0*/  SYNCS.PHASECHK.TRANS64.TRYWAIT P0, [R2+URZ+0x80], R3 ;  /* 0x00008003020075a7 */ /* 0x000e6400080011ff */
[----:B-1----:R-:W-:Y:S05]  /*1cc0*/  @!P0 BRA `(.L_x_32) ;  /* 0x00000044006c8947 */ /* 0x002fea0003800000 */
.L_x_100:
[----:B------:R-:W2:Y:S01]  /*1cd0*/  LDS.128 R4, [R4+0x110] ;  /* 0x0001100004047984 */ /* 0x000ea20000000c00 */
[----:B---3--:R-:W-:Y:S01]  /*1ce0*/  ISETP.GE.AND P0, PT, R40, 0x1, PT ;  /* 0x000000012800780c */ /* 0x008fe20003f06270 */
[----:B-1----:R-:W-:Y:S01]  /*1cf0*/  VIADD R2, R2, 0x90 ;  /* 0x0000009002027836 */ /* 0x002fe20000000000 */
[----:B------:R-:W-:Y:S01]  /*1d00*/  @!PT LDS RZ, [RZ] ;  /* 0x00000000fffff984 */ /* 0x000fe20000000800 */
[----:B------:R-:W-:Y:S01]  /*1d10*/  @!PT LDS RZ, [RZ] ;  /* 0x00000000fffff984 */ /* 0x000fe20000000800 */
[----:B------:R-:W-:Y:S01]  /*1d20*/  @!PT LDS RZ, [RZ] ;  /* 0x00000000fffff984 */ /* 0x000fe20000000800 */
[----:B------:R-:W-:Y:S01]  /*1d30*/  @!PT LDS RZ, [RZ] ;  /* 0x00000000fffff984 */ /* 0x000fe20000000800 */
[----:B------:R1:W-:Y:S06]  /*1d40*/  MEMBAR.ALL.CTA ;  /* 0x0000000000007992 */ /* 0x0003ec0000008000 */
[----:B-1----:R-:W1:Y:S01]  /*1d50*/  FENCE.VIEW.ASYNC.S ;  /* 0x00000000000073c6 */ /* 0x002e620000000000 */
[----:B------:R-:W-:-:S04]  /*1d60*/  PRMT R2, RZ, 0x654, R2 ;  /* 0x00000654ff027816 */ /* 0x000fc80000000002 */
[----:B-1----:R1:W-:Y:S01]  /*1d70*/  SYNCS.ARRIVE.TRANS64.RED.A1T0 RZ, [R2+URZ], RZ ;  /* 0x000000ff02ff79a7 */ /* 0x0023e200081004ff */
[----:B--2---:R-:W-:-:S13]  /*1d80*/  LOP3.LUT P2, RZ, R6, 0x1, RZ, 0xc0, !PT ;  /* 0x0000000106ff7812 */ /* 0x004fda000784c0ff */
[----:B------:R-:W-:Y:S01]  /*1d90*/  @P2 SHF.R.U32.HI R3, RZ, 0x10, R5 ;  /* 0x00000010ff032819 */ /* 0x000fe20000011605 */
[----:B------:R-:W-:Y:S01]  /*1da0*/  VOTEU.ANY UP0, P2 ;  /* 0x0000000000ff7886 */ /* 0x000fe20001000100 */
[----:B------:R-:W-:Y:S02]  /*1db0*/  @P2 MOV R11, R4 ;  /* 0x00000004000b2202 */ /* 0x000fe40000000f00 */
[----:B------:R-:W-:Y:S02]  /*1dc0*/  @P2 R2UR.BROADCAST UR8, R3 ;  /* 0x00000000030822ca */ /* 0x000fe400008e0000 */
[----:B------:R-:W-:-:S11]  /*1dd0*/  @P2 LOP3.LUT R8, R5, 0xffff, RZ, 0xc0, !PT ;  /* 0x0000ffff05082812 */ /* 0x000fd600078ec0ff */
[----:B------:R-:W-:Y:S01]  /*1de0*/  @UP0 UMOV UR36, UR8 ;  /* 0x0000000800240c82 */ /* 0x000fe20008000000 */
[----:B-1----:R-:W-:Y:S05]  /*1df0*/  @!P0 BRA `(.L_x_33) ;  /* 0x0000000000b88947 */ /* 0x002fea0003800000 */
[----:B------:R-:W4:Y:S01]  /*1e00*/  LDC.64 R4, c[0x0][0xb18] ;  /* 0x0002c600ff047b82 */ /* 0x000f220000000a00 */
[----:B------:R-:W-:-:S07]  /*1e10*/  ISETP.NE.AND P3, PT, R40, 0x1, PT ;  /* 0x000000012800780c */ /* 0x000fce0003f65270 */
[----:B------:R-:W1:Y:S08]  /*1e20*/  LDC.64 R6, c[0x0][0xb10] ;  /* 0x0002c400ff067b82 */ /* 0x000e700000000a00 */
[----:B------:R-:W2:Y:S08]  /*1e30*/  LDC R16, c[0x0][0xb20] ;  /* 0x0002c800ff107b82 */ /* 0x000eb00000000800 */
[----:B------:R-:W3:Y:S01]  /*1e40*/  LDC R18, c[0x0][0xb0c] ;  /* 0x0002c300ff127b82 */ /* 0x000ee20000000800 */
[----:B----4-:R-:W-:Y:S01]  /*1e50*/  IMAD.HI.U32 R17, R0, R5, RZ ;  /* 0x0000000500117227 */ /* 0x010fe200078e00ff */
[----:B------:R-:W-:-:S03]  /*1e60*/  ISETP.NE.AND P0, PT, R4, 0x1, PT ;  /* 0x000000010400780c */ /* 0x000fc60003f05270 */
[----:B------:R-:W-:-:S03]  /*1e70*/  IMAD.HI.U32 R5, R8, R5, RZ ;  /* 0x0000000508057227 */ /* 0x000fc600078e00ff */
[----:B------:R-:W4:Y:S01]  /*1e80*/  LDC.64 R2, c[0x0][0xb28] ;  /* 0x0002ca00ff027b82 */ /* 0x000f220000000a00 */
[----:B-1----:R-:W-:-:S04]  /*1e90*/  IMAD.HI.U32 R20, R9, R6, RZ ;  /* 0x0000000609147227 */ /* 0x002fc800078e00ff */
[----:B------:R-:W-:Y:S01]  /*1ea0*/  IMAD.HI.U32 R22, R11, R6, RZ ;  /* 0x000000060b167227 */ /* 0x000fe200078e00ff */
[----:B------:R-:W-:Y:S02]  /*1eb0*/  SHF.R.U32.HI R20, RZ, R7, R20 ;  /* 0x00000007ff147219 */ /* 0x000fe40000011614 */
[-C--:B--2---:R-:W-:Y:S02]  /*1ec0*/  SHF.R.U32.HI R17, RZ, R16.reuse, R17 ;  /* 0x00000010ff117219 */ /* 0x084fe40000011611 */
[----:B------:R-:W-:Y:S02]  /*1ed0*/  SHF.R.U32.HI R5, RZ, R16, R5 ;  /* 0x00000010ff057219 */ /* 0x000fe40000011605 */
[----:B------:R-:W-:Y:S02]  /*1ee0*/  SEL R17, R0, R17, !P0 ;  /* 0x0000001100117207 */ /* 0x000fe40004000000 */
[----:B------:R-:W-:Y:S02]  /*1ef0*/  SHF.R.U32.HI R22, RZ, R7, R22 ;  /* 0x00000007ff167219 */ /* 0x000fe40000011616 */
[----:B---3--:R-:W-:-:S02]  /*1f00*/  ISETP.NE.AND P1, PT, R18, 0x1, PT ;  /* 0x000000011200780c */ /* 0x008fc40003f25270 */
[----:B------:R-:W-:Y:S02]  /*1f10*/  SEL R5, R8, R5, !P0 ;  /* 0x0000000508057207 */ /* 0x000fe40004000000 */
[----:B------:R-:W-:Y:S02]  /*1f20*/  SEL R19, R9, R20, !P1 ;  /* 0x0000001409137207 */ /* 0x000fe40004800000 */
[----:B------:R-:W-:Y:S01]  /*1f30*/  SEL R7, R11, R22, !P1 ;  /* 0x000000160b077207 */ /* 0x000fe20004800000 */
[----:B----4-:R-:W-:-:S04]  /*1f40*/  IMAD.HI.U32 R20, R17, R2, RZ ;  /* 0x0000000211147227 */ /* 0x010fc800078e00ff */
[----:B------:R-:W-:Y:S01]  /*1f50*/  IMAD.HI.U32 R6, R19, R2, RZ ;  /* 0x0000000213067227 */ /* 0x000fe200078e00ff */
[----:B------:R-:W-:-:S04]  /*1f60*/  @P3 SHF.R.U32.HI R17, RZ, R3, R20 ;  /* 0x00000003ff113219 */ /* 0x000fc80000011614 */
[----:B------:R-:W-:Y:S01]  /*1f70*/  @P3 SHF.R.U32.HI R19, RZ, R3, R6 ;  /* 0x00000003ff133219 */ /* 0x000fe20000011606 */
[----:B------:R-:W-:-:S04]  /*1f80*/  IMAD R17, R40, R17, RZ ;  /* 0x0000001128117224 */ /* 0x000fc800078e02ff */
[----:B------:R-:W-:Y:S01]  /*1f90*/  IMAD R6, R40, R19, RZ ;  /* 0x0000001328067224 */ /* 0x000fe200078e02ff */
[C---:B------:R-:W-:Y:S02]  /*1fa0*/  ISETP.GE.AND P0, PT, R5.reuse, R17, PT ;  /* 0x000000110500720c */ /* 0x040fe40003f06270 */
[----:B------:R-:W-:Y:S02]  /*1fb0*/  IADD3 R17, PT, PT, -R5, RZ, RZ ;  /* 0x000000ff05117210 */ /* 0x000fe40007ffe1ff */
[----:B------:R-:W-:Y:S01]  /*1fc0*/  ISETP.GE.OR P0, PT, R7, R6, P0 ;  /* 0x000000060700720c */ /* 0x000fe20000706670 */
[----:B------:R-:W-:-:S04]  /*1fd0*/  IMAD.HI.U32 R6, R5, R2, RZ ;  /* 0x0000000205067227 */ /* 0x000fc800078e00ff */
[----:B------:R-:W-:Y:S01]  /*1fe0*/  IMAD R8, R4, R17, R8 ;  /* 0x0000001104087224 */ /* 0x000fe200078e0208 */
[----:B------:R-:W-:-:S04]  /*1ff0*/  SHF.R.U32.HI R6, RZ, R3, R6 ;  /* 0x00000003ff067219 */ /* 0x000fc80000011606 */
[----:B------:R-:W-:-:S03]  /*2000*/  SEL R6, R5, R6, !P3 ;  /* 0x0000000605067207 */ /* 0x000fc60005800000 */
[----:B------:R-:W-:-:S04]  /*2010*/  @!P0 IMAD.HI.U32 R16, R7, R2, RZ ;  /* 0x0000000207108227 */ /* 0x000fc800078e00ff */
[----:B------:R-:W-:Y:S01]  /*2020*/  IMAD.MOV R2, RZ, RZ, -R6 ;  /* 0x000000ffff027224 */ /* 0x000fe200078e0a06 */
[----:B------:R-:W-:-:S03]  /*2030*/  @!P0 SHF.R.U32.HI R16, RZ, R3, R16 ;  /* 0x00000003ff108219 */ /* 0x000fc60000011610 */
[----:B------:R-:W-:Y:S01]  /*2040*/  IMAD R2, R40, R2, R5 ;  /* 0x0000000228027224 */ /* 0x000fe200078e0205 */
[----:B------:R-:W-:-:S05]  /*2050*/  @!P0 SEL R3, R7, R16, !P3 ;  /* 0x0000001007038207 */ /* 0x000fca0005800000 */
[--C-:B------:R-:W-:Y:S02]  /*2060*/  @!P0 IMAD.IADD R6, R6, 0x1, -R3.reuse ;  /* 0x0000000106068824 */ /* 0x100fe400078e0a03 */
[----:B------:R-:W-:Y:S01]  /*2070*/  @!P0 IMAD R3, R2, R19, R3 ;  /* 0x0000001302038224 */ /* 0x000fe200078e0203 */
[----:B------:R-:W-:Y:S01]  /*2080*/  IADD3 R2, PT, PT, -R7, RZ, RZ ;  /* 0x000000ff07027210 */ /* 0x000fe20007ffe1ff */
[----:B------:R-:W-:Y:S02]  /*2090*/  @!P0 IMAD R5, R40, R6, R7 ;  /* 0x0000000628058224 */ /* 0x000fe400078e0207 */
[----:B------:R-:W-:Y:S02]  /*20a0*/  @!P0 IMAD.MOV.U32 R7, RZ, RZ, R3 ;  /* 0x000000ffff078224 */ /* 0x000fe400078e0003 */
[----:B------:R-:W-:Y:S02]  /*20b0*/  IMAD R2, R18, R2, R11 ;  /* 0x0000000212027224 */ /* 0x000fe400078e020b */
[----:B------:R-:W-:-:S02]  /*20c0*/  IMAD R8, R5, R4, R8 ;  /* 0x0000000405087224 */ /* 0x000fc400078e0208 */
[----:B------:R-:W-:Y:S02]  /*20d0*/  IMAD R11, R7, R18, R2 ;  /* 0x00000012070b7224 */ /* 0x000fe400078e0202 */
.L_x_33:
[----:B------:R-:W1:Y:S02]  /*20e0*/  LDCU UR8, c[0x0][0xb30] ;  /* 0x00016600ff0877ac */ /* 0x000e640008000800 */
[----:B-1----:R-:W-:-:S09]  /*20f0*/  UISETP.NE.AND UP0, UPT, UR8, 0x1, UPT ;  /* 0x000000010800788c */ /* 0x002fd2000bf05270 */
[----:B------:R-:W-:Y:S05]  /*2100*/  BRA.U UP0, `(.L_x_34) ;  /* 0x0000000100407547 */ /* 0x000fea000b800000 */
[----:B------:R-:W1:Y:S08]  /*2110*/  LDC.64 R4, c[0x0][0xb10] ;  /* 0x0002c400ff047b82 */ /* 0x000e700000000a00 */
[----:B------:R-:W2:Y:S08]  /*2120*/  LDC.64 R2, c[0x0][0xb18] ;  /* 0x0002c600ff027b82 */ /* 0x000eb00000000a00 */
[----:B------:R-:W3:Y:S08]  /*2130*/  LDC R6, c[0x0][0xb20] ;  /* 0x0002c800ff067b82 */ /* 0x000ef00000000800 */
[----:B------:R-:W4:Y:S01]  /*2140*/  LDC R16, c[0x0][0xb0c] ;  /* 0x0002c300ff107b82 */ /* 0x000f220000000800 */
[----:B-1----:R-:W-:-:S05]  /*2150*/  IMAD.HI.U32 R4, R11, R4, RZ ;  /* 0x000000040b047227 */ /* 0x002fca00078e00ff */
[----:B------:R-:W-:Y:S01]  /*2160*/  SHF.R.U32.HI R4, RZ, R5, R4 ;  /* 0x00000005ff047219 */ /* 0x000fe20000011604 */
[----:B--2---:R-:W-:Y:S01]  /*2170*/  IMAD.HI.U32 R3, R8, R3, RZ ;  /* 0x0000000308037227 */ /* 0x004fe200078e00ff */
[----:B------:R-:W-:-:S04]  /*2180*/  ISETP.NE.AND P0, PT, R2, 0x1, PT ;  /* 0x000000010200780c */ /* 0x000fc80003f05270 */
[----:B---3--:R-:W-:-:S04]  /*2190*/  SHF.R.U32.HI R3, RZ, R6, R3 ;  /* 0x00000006ff037219 */ /* 0x008fc80000011603 */
[----:B------:R-:W-:Y:S02]  /*21a0*/  SEL R3, R8, R3, !P0 ;  /* 0x0000000308037207 */ /* 0x000fe40004000000 */
[----:B----4-:R-:W-:-:S04]  /*21b0*/  ISETP.NE.AND P1, PT, R16, 0x1, PT ;  /* 0x000000011000780c */ /* 0x010fc80003f25270 */
[----:B------:R-:W-:-:S05]  /*21c0*/  SEL R4, R11, R4, !P1 ;  /* 0x000000040b047207 */ /* 0x000fca0004800000 */
[----:B------:R-:W-:Y:S02]  /*21d0*/  IMAD.IADD R5, R3, 0x1, -R4 ;  /* 0x0000000103057824 */ /* 0x000fe400078e0a04 */
[----:B------:R-:W-:Y:S02]  /*21e0*/  IMAD.IADD R3, R4, 0x1, -R3 ;  /* 0x0000000104037824 */ /* 0x000fe400078e0a03 */
[----:B------:R-:W-:Y:S02]  /*21f0*/  IMAD R11, R5, R16, R11 ;  /* 0x00000010050b7224 */ /* 0x000fe400078e020b */
[----:B------:R-:W-:-:S07]  /*2200*/  IMAD R8, R3, R2, R8 ;  /* 0x0000000203087224 */ /* 0x000fce00078e0208 */
.L_x_34:
[----:B------:R-:W-:Y:S01]  /*2210*/  VIADD R14, R14, 0x1 ;  /* 0x000000010e0e7836 */ /* 0x000fe20000000000 */
[----:B------:R-:W-:Y:S01]  /*2220*/  PLOP3.LUT P1, PT, PT, PT, PT, 0x80, 0x8 ;  /* 0x000000000008781c */ /* 0x000fe20003f2f070 */
[----:B------:R-:W-:Y:S02]  /*2230*/  IMAD.IADD R97, R11, 0x1, R90 ;  /* 0x000000010b617824 */ /* 0x000fe400078e025a */
[----:B------:R-:W-:Y:S01]  /*2240*/  IMAD.IADD R91, R8, 0x1, R79 ;  /* 0x00000001085b7824 */ /* 0x000fe200078e024f */
[----:B------:R-:W-:-:S04]  /*2250*/  ISETP.NE.AND P0, PT, R14, 0x2, PT ;  /* 0x000000020e00780c */ /* 0x000fc80003f05270 */
[----:B------:R-:W-:Y:S02]  /*2260*/  SEL R2, RZ, 0x1, P0 ;  /* 0x00000001ff027807 */ /* 0x000fe40000000000 */
[----:B------:R-:W-:Y:S02]  /*2270*/  SEL R14, R14, RZ, P0 ;  /* 0x000000ff0e0e7207 */ /* 0x000fe40000000000 */
[----:B------:R-:W-:Y:S01]  /*2280*/  LOP3.LUT R13, R13, R2, RZ, 0x3c, !PT ;  /* 0x000000020d0d7212 */ /* 0x000fe200078e3cff */
[----:B------:R-:W-:Y:S06]  /*2290*/  @P2 BRA `(.L_x_35) ;  /* 0xfffffff000a02947 */ /* 0x000fec000383ffff */
[----:B------:R-:W-:Y:S01]  /*22a0*/  UIADD3 UR4, UPT, UPT, UR4, 0x30, URZ ;  /* 0x0000003004047890 */ /* 0x000fe2000fffe0ff */
[----:B------:R-:W-:-:S03]  /*22b0*/  SHF.L.U32 R3, R15, 0x1f, RZ ;  /* 0x0000001f0f037819 */ /* 0x000fc600000006ff */
[----:B------:R-:W-:-:S09]  /*22c0*/  ULEA UR5, UR6, UR4, 0x3 ;  /* 0x0000000406057291 */ /* 0x000fd2000f8e18ff */
[----:B------:R-:W1:Y:S02]  /*22d0*/  SYNCS.PHASECHK.TRANS64.TRYWAIT P0, [UR5], R3 ;  /* 0x00000003ff0075a7 */ /* 0x000e640008001105 */
[----:B-1----:R-:W-:Y:S05]  /*22e0*/  @!P0 BRA `(.L_x_36) ;  /* 0x0000003c00f88947 */ /* 0x002fea0003800000 */
.L_x_102:
[----:B------:R-:W-:-:S04]  /*22f0*/  UIADD3 UR6, UPT, UPT, UR6, 0x1, URZ ;  /* 0x0000000106067890 */ /* 0x000fc8000fffe0ff */
[----:B------:R-:W-:-:S04]  /*2300*/  UISETP.NE.AND UP0, UPT, UR6, 0x6, UPT ;  /* 0x000000060600788c */ /* 0x000fc8000bf05270 */
[----:B------:R-:W-:Y:S02]  /*2310*/  USEL UR7, URZ, 0x1, UP0 ;  /* 0x00000001ff077887 */ /* 0x000fe40008000000 */
[----:B------:R-:W-:-:S04]  /*2320*/  USEL UR6, UR6, URZ, UP0 ;  /* 0x000000ff06067287 */ /* 0x000fc80008000000 */
[----:B------:R-:W-:Y:S01]  /*2330*/  ULEA UR5, UR6, UR4, 0x3 ;  /* 0x0000000406057291 */ /* 0x000fe2000f8e18ff */
[----:B------:R-:W-:-:S04]  /*2340*/  LOP3.LUT R2, R15, UR7, RZ, 0x3c, !PT ;  /* 0x000000070f027c12 */ /* 0x000fc8000f8e3cff */
[----:B-1----:R-:W-:-:S04]  /*2350*/  SHF.L.U32 R3, R2, 0x1f, RZ ;  /* 0x0000001f02037819 */ /* 0x002fc800000006ff */
[----:B------:R-:W1:Y:S02]  /*2360*/  SYNCS.PHASECHK.TRANS64.TRYWAIT P0, [UR5], R3 ;  /* 0x00000003ff0075a7 */ /* 0x000e640008001105 */
[----:B-1----:R-:W-:Y:S05]  /*2370*/  @!P0 BRA `(.L_x_37) ;  /* 0x0000003c00ec8947 */ /* 0x002fea0003800000 */
.L_x_104:
        /* <DEDUP_REMOVED lines=9> */
.L_x_106:
        /* <DEDUP_REMOVED lines=9> */
.L_x_108:
        /* <DEDUP_REMOVED lines=9> */
.L_x_110:
[----:B------:R-:W-:-:S04]  /*2530*/  UIADD3 UR6, UPT, UPT, UR6, 0x1, URZ ;  /* 0x0000000106067890 */ /* 0x000fc8000fffe0ff */
[----:B------:R-:W-:-:S04]  /*2540*/  UISETP.NE.AND UP0, UPT, UR6, 0x6, UPT ;  /* 0x000000060600788c */ /* 0x000fc8000bf05270 */
[----:B------:R-:W-:Y:S02]  /*2550*/  USEL UR5, URZ, 0x1, UP0 ;  /* 0x00000001ff057887 */ /* 0x000fe40008000000 */
[----:B------:R-:W-:-:S04]  /*2560*/  USEL UR6, UR6, URZ, UP0 ;  /* 0x000000ff06067287 */ /* 0x000fc80008000000 */
[----:B------:R-:W-:Y:S01]  /*2570*/  ULEA UR6, UR6, UR4, 0x3 ;  /* 0x0000000406067291 */ /* 0x000fe2000f8e18ff */
[----:B-1----:R-:W-:-:S04]  /*2580*/  LOP3.LUT R3, R2, UR5, RZ, 0x3c, !PT ;  /* 0x0000000502037c12 */ /* 0x002fc8000f8e3cff */
[----:B------:R-:W-:Y:S01]  /*2590*/  SHF.L.U32 R3, R3, 0x1f, RZ ;  /* 0x0000001f03037819 */ /* 0x000fe200000006ff */
[----:B----4-:R-:W-:-:S07]  /*25a0*/  IMAD.U32 R0, RZ, RZ, UR6 ;  /* 0x00000006ff007e24 */ /* 0x010fce000f8e00ff */
.L_x_41:
[----:B-1----:R1:W2:Y:S02]  /*25b0*/  SYNCS.PHASECHK.TRANS64.TRYWAIT P0, [R0+URZ], R3 ;  /* 0x00000003000075a7 */ /* 0x0022a400080011ff */
[----:B--2---:R-:W-:Y:S05]  /*25c0*/  @!P0 NANOSLEEP.SYNCS 0x989680 ;  /* 0x009896800000895d */ /* 0x004fea0003900000 */
[----:B------:R-:W2:Y:S02]  /*25d0*/  @!P0 SYNCS.PHASECHK.TRANS64 P0, [R0+URZ], R3 ;  /* 0x00000003000085a7 */ /* 0x000ea400080010ff */
[----:B--2---:R-:W-:Y:S05]  /*25e0*/  @P0 EXIT ;  /* 0x000000000000094d */ /* 0x004fea0003800000 */
[----:B------:R-:W-:Y:S05]  /*25f0*/  BRA `(.L_x_41) ;  /* 0xfffffffc00ec7947 */ /* 0x000fea000383ffff */
.L_x_17:
[----:B------:R-:W-:-:S04]  /*2600*/  UISETP.NE.AND UP1, UPT, UR37, URZ, UPT ;  /* 0x000000ff2500728c */ /* 0x000fc8000bf25270 */
[----:B------:R-:W-:-:S09]  /*2610*/  UISETP.NE.OR UP1, UPT, UR8, 0x1, UP1 ;  /* 0x000000010800788c */ /* 0x000fd20008f25670 */
[----:B------:R-:W-:Y:S05]  /*2620*/  BRA.U UP1, `(.L_x_42) ;  /* 0x0000000501487547 */ /* 0x000fea000b800000 */
[----:B------:R-:W-:Y:S01]  /*2630*/  ISETP.NE.AND P2, PT, R2, RZ, PT ;  /* 0x000000ff0200720c */ /* 0x000fe20003f45270 */
[----:B------:R-:W-:Y:S01]  /*2640*/  IMAD.MOV.U32 R12, RZ, RZ, 0x1 ;  /* 0x00000001ff0c7424 */ /* 0x000fe200078e00ff */
[----:B------:R-:W-:Y:S02]  /*2650*/  CS2R R10, SRZ ;  /* 0x00000000000a7805 */ /* 0x000fe4000001ff00 */
[----:B------:R-:W-:Y:S01]  /*2660*/  CS2R R8, SRZ ;  /* 0x0000000000087805 */ /* 0x000fe2000001ff00 */
[----:B------:R-:W-:Y:S01]  /*2670*/  UMOV UR4, 0x400 ;  /* 0x0000040000047882 */ /* 0x000fe20000000000 */
[----:B------:R-:W-:Y:S01]  /*2680*/  UMOV UR6, URZ ;  /* 0x000000ff00067c82 */ /* 0x000fe20008000000 */
[----:B------:R-:W-:-:S12]  /*2690*/  ULEA UR37, UR37, UR4, 0x18 ;  /* 0x0000000425257291 */ /* 0x000fd8000f8ec0ff */
.L_x_46:
[----:B------:R-:W-:Y:S02]  /*26a0*/  LEA R0, R8, UR37, 0x3 ;  /* 0x0000002508007c11 */ /* 0x000fe4000f8e18ff */
[----:B------:R-:W-:-:S03]  /*26b0*/  SHF.L.U32 R5, R9, 0x1f, RZ ;  /* 0x0000001f09057819 */ /* 0x000fc600000006ff */
[----:B------:R-:W-:Y:S01]  /*26c0*/  VIADD R4, R0, 0xf0 ;  /* 0x000000f000047836 */ /* 0x000fe20000000000 */
[----:B------:R-:W1:Y:S02]  /*26d0*/  SYNCS.PHASECHK.TRANS64.TRYWAIT P0, [R0+URZ+0xe0], R5 ;  /* 0x0000e005000075a7 */ /* 0x000e6400080011ff */
[----:B-1----:R-:W-:Y:S05]  /*26e0*/  @!P0 BRA `(.L_x_43) ;  /* 0x0000003c00708947 */ /* 0x002fea0003800000 */
.L_x_111:
[----:B------:R-:W-:Y:S01]  /*26f0*/  ULEA UR5, UR6, UR37, 0x3 ;  /* 0x0000002506057291 */ /* 0x000fe2000f8e18ff */
[----:B------:R-:W-:Y:S02]  /*2700*/  PRMT R4, RZ, 0x654, R4 ;  /* 0x00000654ff047816 */ /* 0x000fe40000000004 */
[----:B-1----:R-:W-:Y:S01]  /*2710*/  SHF.L.U32 R5, R12, 0x1f, RZ ;  /* 0x0000001f0c057819 */ /* 0x002fe200000006ff */
[----:B------:R-:W-:Y:S01]  /*2720*/  UIADD3 UR4, UPT, UPT, UR5, 0x80, URZ ;  /* 0x0000008005047890 */ /* 0x000fe2000fffe0ff */
[----:B------:R1:W-:Y:S05]  /*2730*/  SYNCS.ARRIVE.TRANS64.RED.A1T0 RZ, [R4+URZ], RZ ;  /* 0x000000ff04ff79a7 */ /* 0x0003ea00081004ff */
[----:B------:R-:W-:Y:S01]  /*2740*/  IMAD.U32 R7, RZ, RZ, UR4 ;  /* 0x00000004ff077e24 */ /* 0x000fe2000f8e00ff */
[----:B------:R-:W2:Y:S04]  /*2750*/  SYNCS.PHASECHK.TRANS64.TRYWAIT P0, [UR5+0x90], R5 ;  /* 0x00009005ff0075a7 */ /* 0x000ea80008001105 */
[----:B------:R-:W-:Y:S01]  /*2760*/  PRMT R6, R2, 0x654, R7 ;  /* 0x0000065402067816 */ /* 0x000fe20000000007 */
[----:B-1----:R-:W-:Y:S01]  /*2770*/  @!P2 IMAD.MOV.U32 R4, RZ, RZ, 0x10 ;  /* 0x00000010ff04a424 */ /* 0x002fe200078e00ff */
[----:B--2---:R-:W-:Y:S06]  /*2780*/  @!P0 BRA `(.L_x_44) ;  /* 0x0000003c005c8947 */ /* 0x004fec0003800000 */
.L_x_113:
[----:B------:R-:W-:Y:S01]  /*2790*/  ULEA UR4, UR6, UR37, 0x4 ;  /* 0x0000002506047291 */ /* 0x000fe2000f8e20ff */
[----:B------:R-:W-:Y:S01]  /*27a0*/  SEL R3, R6, R3, !P2 ;  /* 0x0000000306037207 */ /* 0x000fe20005000000 */
[----:B------:R-:W-:Y:S01]  /*27b0*/  UIADD3 UR5, UPT, UPT, UR5, 0x80, URZ ;  /* 0x0000008005057890 */ /* 0x000fe2000fffe0ff */
[----:B-1----:R-:W-:Y:S01]  /*27c0*/  LEA R0, R11, UR37, 0x3 ;  /* 0x000000250b007c11 */ /* 0x002fe2000f8e18ff */
[----:B------:R-:W-:Y:S01]  /*27d0*/  UIADD3 UR4, UPT, UPT, UR4, 0x110, URZ ;  /* 0x0000011004047890 */ /* 0x000fe2000fffe0ff */
[----:B------:R-:W-:Y:S01]  /*27e0*/  SHF.L.U32 R5, R10, 0x1f, RZ ;  /* 0x0000001f0a057819 */ /* 0x000fe200000006ff */
[----:B------:R1:W-:Y:S01]  /*27f0*/  @!P2 SYNCS.ARRIVE.TRANS64.RED RZ, [R3+URZ], R4 ;  /* 0x0000000403ffa9a7 */ /* 0x0003e200080004ff */
[----:B------:R-:W-:Y:S01]  /*2800*/  UIADD3 UR6, UPT, UPT, UR6, 0x1, URZ ;  /* 0x0000000106067890 */ /* 0x000fe2000fffe0ff */
[----:B------:R-:W-:-:S03]  /*2810*/  VIADD R8, R8, 0x1 ;  /* 0x0000000108087836 */ /* 0x000fc60000000000 */
[----:B------:R-:W-:Y:S02]  /*2820*/  UISETP.NE.AND UP0, UPT, UR6, 0x2, UPT ;  /* 0x000000020600788c */ /* 0x000fe4000bf05270 */
[----:B------:R-:W-:Y:S06]  /*2830*/  UGETNEXTWORKID.BROADCAST [UR4], [UR5] ;  /* 0x00000000040073ca */ /* 0x000fec0008000100 */
[----:B------:R-:W-:Y:S01]  /*2840*/  USEL UR4, URZ, 0x1, UP0 ;  /* 0x00000001ff047887 */ /* 0x000fe20008000000 */
[----:B------:R-:W-:Y:S01]  /*2850*/  ISETP.NE.AND P0, PT, R8, 0x2, PT ;  /* 0x000000020800780c */ /* 0x000fe20003f05270 */
[----:B------:R-:W-:Y:S01]  /*2860*/  USEL UR6, UR6, URZ, UP0 ;  /* 0x000000ff06067287 */ /* 0x000fe20008000000 */
[----:B------:R-:W2:Y:S03]  /*2870*/  SYNCS.PHASECHK.TRANS64.TRYWAIT P1, [R0+URZ+0x80], R5 ;  /* 0x00008005000075a7 */ /* 0x000ea600080211ff */
[----:B------:R-:W-:Y:S01]  /*2880*/  LOP3.LUT R12, R12, UR4, RZ, 0x3c, !PT ;  /* 0x000000040c0c7c12 */ /* 0x000fe2000f8e3cff */
[----:B-12---:R-:W-:Y:S07]  /*2890*/  @!P1 BRA `(.L_x_45) ;  /* 0x0000003c00309947 */ /* 0x006fee0003800000 */
.L_x_114:
[C---:B------:R-:W-:Y:S01]  /*28a0*/  LEA R4, R11.reuse, UR37, 0x4 ;  /* 0x000000250b047c11 */ /* 0x040fe2000f8e20ff */
[----:B-1----:R-:W-:Y:S01]  /*28b0*/  VIADD R0, R0, 0x90 ;  /* 0x0000009000007836 */ /* 0x002fe20000000000 */
[----:B------:R-:W-:Y:S01]  /*28c0*/  SEL R8, R8, RZ, P0 ;  /* 0x000000ff08087207 */ /* 0x000fe20000000000 */
[----:B------:R-:W-:-:S03]  /*28d0*/  VIADD R11, R11, 0x1 ;  /* 0x000000010b0b7836 */ /* 0x000fc60000000000 */
[----:B------:R-:W1:Y:S01]  /*28e0*/  LDS.128 R4, [R4+0x110] ;  /* 0x0001100004047984 */ /* 0x000e620000000c00 */
[----:B------:R-:W-:Y:S02]  /*28f0*/  PRMT R0, RZ, 0x654, R0 ;  /* 0x00000654ff007816 */ /* 0x000fe40000000000 */
[C---:B------:R-:W-:Y:S01]  /*2900*/  ISETP.NE.AND P1, PT, R11.reuse, 0x2, PT ;  /* 0x000000020b00780c */ /* 0x040fe20003f25270 */
[----:B------:R-:W-:Y:S01]  /*2910*/  @!PT LDS RZ, [RZ] ;  /* 0x00000000fffff984 */ /* 0x000fe20000000800 */
[----:B------:R-:W-:Y:S01]  /*2920*/  @!PT LDS RZ, [RZ] ;  /* 0x00000000fffff984 */ /* 0x000fe20000000800 */
[----:B------:R-:W-:Y:S01]  /*2930*/  @!PT LDS RZ, [RZ] ;  /* 0x00000000fffff984 */ /* 0x000fe20000000800 */
[----:B------:R-:W-:Y:S01]  /*2940*/  @!PT LDS RZ, [RZ] ;  /* 0x00000000fffff984 */ /* 0x000fe20000000800 */
[----:B------:R2:W-:Y:S06]  /*2950*/  MEMBAR.ALL.CTA ;  /* 0x0000000000007992 */ /* 0x0005ec0000008000 */
[----:B--2---:R-:W2:Y:S01]  /*2960*/  FENCE.VIEW.ASYNC.S ;  /* 0x00000000000073c6 */ /* 0x004ea20000000000 */
[----:B------:R-:W-:Y:S01]  /*2970*/  SEL R11, R11, RZ, P1 ;  /* 0x000000ff0b0b7207 */ /* 0x000fe20000800000 */
[----:B--2---:R2:W-:Y:S01]  /*2980*/  SYNCS.ARRIVE.TRANS64.RED.A1T0 RZ, [R0+URZ], RZ ;  /* 0x000000ff00ff79a7 */ /* 0x0045e200081004ff */
[----:B-1----:R-:W-:-:S02]  /*2990*/  LOP3.LUT P3, RZ, R6, 0x1, RZ, 0xc0, !PT ;  /* 0x0000000106ff7812 */ /* 0x002fc4000786c0ff */
[----:B------:R-:W-:-:S04]  /*29a0*/  SEL R5, RZ, 0x1, P1 ;  /* 0x00000001ff057807 */ /* 0x000fc80000800000 */
[----:B------:R-:W-:Y:S02]  /*29b0*/  LOP3.LUT R10, R10, R5, RZ, 0x3c, !PT ;  /* 0x000000050a0a7212 */ /* 0x000fe400078e3cff */
[----:B--2---:R-:W-:-:S04]  /*29c0*/  SEL R0, RZ, 0x1, P0 ;  /* 0x00000001ff007807 */ /* 0x004fc80000000000 */
[----:B------:R-:W-:Y:S01]  /*29d0*/  LOP3.LUT R9, R9, R0, RZ, 0x3c, !PT ;  /* 0x0000000009097212 */ /* 0x000fe200078e3cff */
[----:B------:R-:W-:Y:S06]  /*29e0*/  @P3 BRA `(.L_x_46) ;  /* 0xfffffffc002c3947 */ /* 0x000fec000383ffff */
[----:B------:R-:W-:Y:S01]  /*29f0*/  ULEA UR5, UR6, UR37, 0x3 ;  /* 0x0000002506057291 */ /* 0x000fe2000f8e18ff */
[----:B------:R-:W-:-:S08]  /*2a00*/  SHF.L.U32 R3, R12, 0x1f, RZ ;  /* 0x0000001f0c037819 */ /* 0x000fd000000006ff */
[----:B------:R-:W1:Y:S02]  /*2a10*/  SYNCS.PHASECHK.TRANS64 P0, [UR5+0x90], R3 ;  /* 0x00009003ff0075a7 */ /* 0x000e640008001005 */
[----:B-1----:R-:W-:Y:S05]  /*2a20*/  @P0 BRA `(.L_x_47) ;  /* 0x0000000000080947 */ /* 0x002fea0003800000 */
[----:B------:R-:W1:Y:S02]  /*2a30*/  SYNCS.PHASECHK.TRANS64.TRYWAIT P0, [UR5+0x90], R3 ;  /* 0x00009003ff0075a7 */ /* 0x000e640008001105 */
[----:B-1----:R-:W-:Y:S05]  /*2a40*/  @!P0 BRA `(.L_x_48) ;  /* 0x0000003800d88947 */ /* 0x002fea0003800000 */
.L_x_47:
[----:B------:R-:W-:-:S04]  /*2a50*/  UIADD3 UR4, UPT, UPT, UR6, 0x1, URZ ;  /* 0x0000000106047890 */ /* 0x000fc8000fffe0ff */
[----:B------:R-:W-:-:S04]  /*2a60*/  UISETP.NE.AND UP0, UPT, UR4, 0x2, UPT ;  /* 0x000000020400788c */ /* 0x000fc8000bf05270 */
[----:B------:R-:W-:Y:S02]  /*2a70*/  USEL UR7, URZ, 0x1, UP0 ;  /* 0x00000001ff077887 */ /* 0x000fe40008000000 */
[----:B------:R-:W-:-:S04]  /*2a80*/  USEL UR4, UR4, URZ, UP0 ;  /* 0x000000ff04047287 */ /* 0x000fc80008000000 */
[----:B------:R-:W-:Y:S01]  /*2a90*/  ULEA UR4, UR4, UR37, 0x3 ;  /* 0x0000002504047291 */ /* 0x000fe2000f8e18ff */
[----:B-1----:R-:W-:-:S04]  /*2aa0*/  LOP3.LUT R3, R12, UR7, RZ, 0x3c, !PT ;  /* 0x000000070c037c12 */ /* 0x002fc8000f8e3cff */
[----:B------:R-:W-:-:S04]  /*2ab0*/  SHF.L.U32 R0, R3, 0x1f, RZ ;  /* 0x0000001f03007819 */ /* 0x000fc800000006ff */
[----:B------:R-:W1:Y:S02]  /*2ac0*/  SYNCS.PHASECHK.TRANS64 P0, [UR4+0x90], R0 ;  /* 0x00009000ff0075a7 */ /* 0x000e640008001004 */
[----:B-1----:R-:W-:Y:S05]  /*2ad0*/  @P0 EXIT ;  /* 0x000000000000094d */ /* 0x002fea0003800000 */
[----:B------:R-:W-:Y:S02]  /*2ae0*/  SHF.L.U32 R3, R3, 0x1f, RZ ;  /* 0x0000001f03037819 */ /* 0x000fe400000006ff */
[----:B------:R-:W-:-:S07]  /*2af0*/  MOV R0, UR4 ;  /* 0x0000000400007c02 */ /* 0x000fce0008000f00 */
.L_x_49:
[----:B-1----:R1:W2:Y:S02]  /*2b00*/  SYNCS.PHASECHK.TRANS64.TRYWAIT P0, [R0+URZ+0x90], R3 ;  /* 0x00009003000075a7 */ /* 0x0022a400080011ff */
[----:B--2---:R-:W-:Y:S05]  /*2b10*/  @!P0 NANOSLEEP.SYNCS 0x989680 ;  /* 0x009896800000895d */ /* 0x004fea0003900000 */
[----:B------:R-:W2:Y:S02]  /*2b20*/  @!P0 SYNCS.PHASECHK.TRANS64 P0, [R0+URZ+0x90], R3 ;  /* 0x00009003000085a7 */ /* 0x000ea400080010ff */
[----:B--2---:R-:W-:Y:S05]  /*2b30*/  @P0 EXIT ;  /* 0x000000000000094d */ /* 0x004fea0003800000 */
[----:B------:R-:W-:Y:S05]  /*2b40*/  BRA `(.L_x_49) ;  /* 0xfffffffc00ec7947 */ /* 0x000fea000383ffff */
.L_x_42:
[----:B------:R-:W-:-:S09]  /*2b50*/  UISETP.NE.AND UP1, UPT, UR8, URZ, UPT ;  /* 0x000000ff0800728c */ /* 0x000fd2000bf25270 */
[----:B------:R-:W-:Y:S05]  /*2b60*/  BRA.U UP1, `(.L_x_50) ;  /* 0x0000000d01787547 */ /* 0x000fea000b800000 */
[----:B------:R-:W-:Y:S01]  /*2b70*/  UMOV UR4, 0x40 ;  /* 0x0000004000047882 */ /* 0x000fe20000000000 */
[----:B------:R-:W-:Y:S01]  /*2b80*/  NOP ;  /* 0x0000000000007918 */ /* 0x000fe20000000000 */
[----:B------:R-:W-:Y:S01]  /*2b90*/  ULEA UR4, UR37, UR4, 0x18 ;  /* 0x0000000425047291 */ /* 0x000fe2000f8ec0ff */
[----:B------:R-:W-:Y:S02]  /*2ba0*/  UMOV UR5, 0x400 ;  /* 0x0000040000057882 */ /* 0x000fe40000000000 */
[----:B------:R-:W-:-:S06]  /*2bb0*/  ULEA UR37, UR37, UR5, 0x18 ;  /* 0x0000000525257291 */ /* 0x000fcc000f8ec0ff */
[----:B------:R-:W1:Y:S02]  /*2bc0*/  LDS.U8 R0, [UR4+0x1c] ;  /* 0x00001c04ff007984 */ /* 0x000e640008000000 */
[----:B-1----:R-:W-:-:S13]  /*2bd0*/  ISETP.NE.AND P0, PT, R0, RZ, PT ;  /* 0x000000ff0000720c */ /* 0x002fda0003f05270 */
[----:B------:R-:W-:Y:S05]  /*2be0*/  @P0 BRA `(.L_x_51) ;  /* 0x0000000000580947 */ /* 0x000fea0003800000 */
[----:B------:R-:W-:-:S13]  /*2bf0*/  ELECT P0, URZ, PT ;  /* 0x0000000000ff782f */ /* 0x000fda0003800000 */
[----:B------:R-:W-:Y:S05]  /*2c00*/  @!P0 BRA `(.L_x_52) ;  /* 0x0000000000608947 */ /* 0x000fea0003800000 */
[----:B------:R-:W-:Y:S01]  /*2c10*/  UMOV UR5, 0x10 ;  /* 0x0000001000057882 */ /* 0x000fe20000000000 */
[----:B------:R-:W-:Y:S01]  /*2c20*/  HFMA2 R0, -RZ, RZ, 0, 5.9604644775390625e-08 ;  /* 0x00000001ff007431 */ /* 0x000fe200000001ff */
[----:B------:R-:W-:-:S03]  /*2c30*/  MOV R2, 0xffff ;  /* 0x0000ffff00027802 */ /* 0x000fc60000000f00 */
[----:B------:R-:W-:Y:S04]  /*2c40*/  DEPBAR.LE SB1, 0x36 ;  /* 0x00009d800000791a */ /* 0x000fe80000000000 */
[----:B------:R-:W1:Y:S02]  /*2c50*/  UTCATOMSWS.FIND_AND_SET.ALIGN UP0, UR5, UR5 ;  /* 0x00000005000575e3 */ /* 0x000e640008000800 */
[----:B-1----:R-:W-:Y:S01]  /*2c60*/  MOV R3, UR5 ;  /* 0x0000000500037c02 */ /* 0x002fe20008000f00 */
[----:B------:R-:W-:Y:S06]  /*2c70*/  BRA.U UP0, `(.L_x_53) ;  /* 0x0000000100187547 */ /* 0x000fec000b800000 */
.L_x_54:
[----:B------:R-:W-:Y:S05]  /*2c80*/  NANOSLEEP 0x64 ;  /* 0x000000640000795d */ /* 0x000fea0003800000 */
[----:B------:R-:W-:-:S05]  /*2c90*/  UMOV UR5, 0x10 ;  /* 0x0000001000057882 */ /* 0x000fca0000000000 */
[----:B------:R-:W-:Y:S04]  /*2ca0*/  DEPBAR.LE SB1, 0x36 ;  /* 0x00009d800000791a */ /* 0x000fe80000000000 */
[----:B------:R-:W1:Y:S02]  /*2cb0*/  UTCATOMSWS.FIND_AND_SET.ALIGN UP0, UR5, UR5 ;  /* 0x00000005000575e3 */ /* 0x000e640008000800 */
[----:B-1----:R-:W-:Y:S01]  /*2cc0*/  MOV R3, UR5 ;  /* 0x0000000500037c02 */ /* 0x002fe20008000f00 */
[----:B------:R-:W-:Y:S05]  /*2cd0*/  BRA.U !UP0, `(.L_x_54) ;  /* 0xfffffffd08e87547 */ /* 0x000fea000b83ffff */
.L_x_53:
[-C--:B------:R-:W-:Y:S02]  /*2ce0*/  SHF.L.U32 R2, R2, R3.reuse, RZ ;  /* 0x0000000302027219 */ /* 0x080fe400000006ff */
[----:B------:R-:W-:Y:S01]  /*2cf0*/  SHF.L.U32 R0, R0, R3, RZ ;  /* 0x0000000300007219 */ /* 0x000fe200000006ff */
[----:B------:R-:W-:Y:S02]  /*2d00*/  IMAD.SHL.U32 R3, R3, 0x20, RZ ;  /* 0x0000002003037824 */ /* 0x000fe400078e00ff */
[----:B------:R1:W-:Y:S04]  /*2d10*/  ATOMS.OR RZ, [UR4+0x14], R2 ;  /* 0x00001402ffff798c */ /* 0x0003e8000b000004 */
[----:B------:R1:W-:Y:S04]  /*2d20*/  ATOMS.OR RZ, [UR4+0x18], R0 ;  /* 0x00001800ffff798c */ /* 0x0003e8000b000004 */
[----:B------:R1:W-:Y:S01]  /*2d30*/  STS [UR37+0x130], R3 ;  /* 0x00013003ff007988 */ /* 0x0003e20008000825 */
[----:B------:R-:W-:Y:S05]  /*2d40*/  BRA `(.L_x_52) ;  /* 0x0000000000107947 */ /* 0x000fea0003800000 */
.L_x_51:
[----:B------:R-:W-:Y:S02]  /*2d50*/  MOV R0, 0xffffffff ;  /* 0xffffffff00007802 */ /* 0x000fe40000000f00 */
[----:B------:R-:W-:-:S03]  /*2d60*/  MOV R2, 0x2d90 ;  /* 0x00002d9000027802 */ /* 0x000fc60000000f00 */
[----:B------:R1:W-:Y:S04]  /*2d70*/  STS [UR37+0x130], R0 ;  /* 0x00013000ff007988 */ /* 0x0003e80008000825 */
[----:B-1-3-5:R-:W-:Y:S05]  /*2d80*/  CALL.REL.NOINC `($__internal_1_$__cuda_sm10x_tcgen05_guardrail_trap_phase_invalid_during_alloc) ;  /* 0x0000003c00547944 */ /* 0x02afea0003c00000 */
.L_x_52:
[----:B------:R-:W-:Y:S05]  /*2d90*/  WARPSYNC.ALL ;  /* 0x0000000000007948 */ /* 0x000fea0003800000 */
[----:B------:R-:W2:Y:S01]  /*2da0*/  S2UR UR6, SR_CgaCtaId ;  /* 0x00000000000679c3 */ /* 0x000ea20000008800 */
[----:B------:R-:W-:Y:S01]  /*2db0*/  UMOV UR4, 0x400 ;  /* 0x0000040000047882 */ /* 0x000fe20000000000 */
[----:B------:R-:W-:-:S06]  /*2dc0*/  NOP ;  /* 0x0000000000007918 */ /* 0x000fcc0000000000 */
[----:B------:R-:W-:Y:S06]  /*2dd0*/  BAR.ARV 0x6, 0xa0 ;  /* 0x0182800000007b1d */ /* 0x000fec0000002000 */
[----:B------:R-:W4:Y:S01]  /*2de0*/  LDCU UR7, c[0x0][0x38c] ;  /* 0x00007180ff0777ac */ /* 0x000f220008000800 */
[----:B------:R-:W-:Y:S01]  /*2df0*/  IMAD.MOV.U32 R11, RZ, RZ, 0x1 ;  /* 0x00000001ff0b7424 */ /* 0x000fe200078e00ff */
[----:B------:R-:W-:Y:S01]  /*2e00*/  CS2R R8, SRZ ;  /* 0x0000000000087805 */ /* 0x000fe2000001ff00 */
[----:B------:R-:W-:Y:S01]  /*2e10*/  IMAD.MOV.U32 R10, RZ, RZ, RZ ;  /* 0x000000ffff0a7224 */ /* 0x000fe200078e00ff */
[----:B------:R-:W-:Y:S01]  /*2e20*/  UMOV UR18, URZ ;  /* 0x000000ff00127c82 */ /* 0x000fe20008000000 */
[----:B------:R-:W-:Y:S01]  /*2e30*/  UMOV UR17, URZ ;  /* 0x000000ff00117c82 */ /* 0x000fe20008000000 */
[----:B------:R-:W-:Y:S01]  /*2e40*/  UMOV UR20, 0x0 ;  /* 0x0000000000147882 */ /* 0x000fe20000000000 */
[----:B------:R-:W-:Y:S01]  /*2e50*/  UMOV UR21, 0x4100010 ;  /* 0x0410001000157882 */ /* 0x000fe20000000000 */
[----:B--2---:R-:W-:Y:S01]  /*2e60*/  ULEA UR6, UR6, UR4, 0x18 ;  /* 0x0000000406067291 */ /* 0x004fe2000f8ec0ff */
[----:B------:R-:W2:Y:S03]  /*2e70*/  LDCU UR4, c[0x0][0x38c] ;  /* 0x00007180ff0477ac */ /* 0x000ea60008000800 */
[----:B------:R-:W-:-:S02]  /*2e80*/  UIADD3 UR11, UPT, UPT, UR6, 0x2400, URZ ;  /* 0x00002400060b7890 */ /* 0x000fc4000fffe0ff */
[----:B----4-:R-:W-:-:S03]  /*2e90*/  UIADD3 UR7, UPT, UPT, UR7, 0x1f, URZ ;  /* 0x0000001f07077890 */ /* 0x010fc6000fffe0ff */
[----:B-1----:R-:W1:Y:S01]  /*2ea0*/  LDS R0, [UR6+0x130] ;  /* 0x00013006ff007984 */ /* 0x002e620008000800 */
[----:B------:R-:W-:Y:S02]  /*2eb0*/  UIADD3 UR12, UPT, UPT, UR6, 0x5400, URZ ;  /* 0x00005400060c7890 */ /* 0x000fe4000fffe0ff */
[----:B------:R-:W-:Y:S02]  /*2ec0*/  USHF.R.S32.HI UR5, URZ, 0x1f, UR7 ;  /* 0x0000001fff057899 */ /* 0x000fe40008011407 */
[----:B------:R-:W-:Y:S02]  /*2ed0*/  USHF.R.U32.HI UR11, URZ, 0x4, UR11 ;  /* 0x00000004ff0b7899 */ /* 0x000fe4000801160b */
[----:B------:R-:W-:Y:S02]  /*2ee0*/  ULEA.HI UR5, UR5, UR7, URZ, 0x5 ;  /* 0x0000000705057291 */ /* 0x000fe4000f8f28ff */
[----:B------:R-:W-:Y:S02]  /*2ef0*/  USHF.R.U32.HI UR12, URZ, 0x4, UR12 ;  /* 0x00000004ff0c7899 */ /* 0x000fe4000801160c */
[----:B------:R-:W-:-:S02]  /*2f00*/  USHF.R.S32.HI UR5, URZ, 0x5, UR5 ;  /* 0x00000005ff057899 */ /* 0x000fc40008011405 */
[----:B------:R-:W-:Y:S02]  /*2f10*/  ULOP3.LUT UR11, UR11, 0x3fff, URZ, 0xc0, !UPT ;  /* 0x00003fff0b0b7892 */ /* 0x000fe4000f8ec0ff */
[----:B------:R-:W-:Y:S02]  /*2f20*/  UISETP.LT.AND UP0, UPT, UR5, 0x1, UPT ;  /* 0x000000010500788c */ /* 0x000fe4000bf01270 */
[----:B------:R-:W-:Y:S02]  /*2f30*/  ULOP3.LUT UR12, UR12, 0x3fff, URZ, 0xc0, !UPT ;  /* 0x00003fff0c0c7892 */ /* 0x000fe4000f8ec0ff */
[----:B------:R-:W-:Y:S02]  /*2f40*/  USEL UR10, UR5, 0x1, !UP0 ;  /* 0x00000001050a7887 */ /* 0x000fe4000c000000 */
[----:B------:R-:W-:Y:S02]  /*2f50*/  ULOP3.LUT UR11, UR11, 0x10000, URZ, 0xfc, !UPT ;  /* 0x000100000b0b7892 */ /* 0x000fe4000f8efcff */
[----:B------:R-:W-:-:S02]  /*2f60*/  ULOP3.LUT UR12, UR12, 0x10000, URZ, 0xfc, !UPT ;  /* 0x000100000c0c7892 */ /* 0x000fc4000f8efcff */
[----:B------:R-:W-:Y:S02]  /*2f70*/  UIADD3 UR10, UPT, UPT, -UR10, URZ, URZ ;  /* 0x000000ff0a0a7290 */ /* 0x000fe4000fffe1ff */
[----:B--2---:R-:W-:Y:S01]  /*2f80*/  UISETP.GE.AND UP3, UPT, UR4, 0x1, UPT ;  /* 0x000000010400788c */ /* 0x004fe2000bf66270 */
[----:B-1----:R-:W-:-:S15]  /*2f90*/  R2UR UR19, R0 ;  /* 0x00000000001372ca */ /* 0x002fde00000e0000 */
.L_x_61:
[----:B------:R-:W-:Y:S02]  /*2fa0*/  LEA R0, R10, UR6, 0x3 ;  /* 0x000000060a007c11 */ /* 0x000fe4000f8e18ff */
[----:B------:R-:W-:Y:S02]  /*2fb0*/  SHF.L.U32 R5, R9, 0x1f, RZ ;  /* 0x0000001f09057819 */ /* 0x000fe400000006ff */
[----:B------:R-:W-:Y:S01]  /*2fc0*/  PLOP3.LUT P0, PT, PT, PT, UP3, 0x80, 0x8 ;  /* 0x000000000008781c */ /* 0x000fe20003f0f038 */
[----:B------:R-:W-:Y:S01]  /*2fd0*/  VIADD R3, R0, 0x90 ;  /* 0x0000009000037836 */ /* 0x000fe20000000000 */
[----:B-1----:R-:W1:Y:S02]  /*2fe0*/  SYNCS.PHASECHK.TRANS64.TRYWAIT P1, [R0+URZ+0x80], R5 ;  /* 0x00008005000075a7 */ /* 0x002e6400080211ff */
[----:B-1--4-:R-:W-:Y:S09]  /*2ff0*/  @!P1 BRA `(.L_x_55) ;  /* 0x0000003400849947 */ /* 0x012ff20003800000 */
.L_x_116:
[----:B------:R-:W-:Y:S01]  /*3000*/  LEA R4, R10, UR6, 0x4 ;  /* 0x000000060a047c11 */ /* 0x000fe2000f8e20ff */
[----:B------:R-:W-:Y:S01]  /*3010*/  @UP3 ULEA UR4, UR17, UR6, 0x3 ;  /* 0x0000000611043291 */ /* 0x000fe2000f8e18ff */
[----:B------:R-:W-:Y:S01]  /*3020*/  PLOP3.LUT P2, PT, PT, PT, PT, 0x80, 0x8 ;  /* 0x000000000008781c */ /* 0x000fe20003f4f070 */
[----:B------:R-:W-:Y:S01]  /*3030*/  ULEA UR9, UR18, UR6, 0x3 ;  /* 0x0000000612097291 */ /* 0x000fe2000f8e18ff */
[----:B------:R-:W-:Y:S02]  /*3040*/  PRMT R3, RZ, 0x654, R3 ;  /* 0x00000654ff037816 */ /* 0x000fe40000000003 */
[----:B-1----:R-:W1:Y:S01]  /*3050*/  LDS.128 R4, [R4+0x110] ;  /* 0x0001100004047984 */ /* 0x002e620000000c00 */
[----:B------:R-:W-:Y:S02]  /*3060*/  @P0 SHF.L.U32 R2, R8, 0x1f, RZ ;  /* 0x0000001f08020819 */ /* 0x000fe400000006ff */
[----:B------:R-:W-:Y:S01]  /*3070*/  SHF.L.U32 R0, R11, 0x1f, RZ ;  /* 0x0000001f0b007819 */ /* 0x000fe200000006ff */
[----:B------:R-:W-:Y:S01]  /*3080*/  @!PT LDS RZ, [RZ] ;  /* 0x00000000fffff984 */ /* 0x000fe20000000800 */
[----:B------:R-:W-:Y:S01]  /*3090*/  @!PT LDS RZ, [RZ] ;  /* 0x00000000fffff984 */ /* 0x000fe20000000800 */
[----:B------:R-:W-:Y:S01]  /*30a0*/  @!PT LDS RZ, [RZ] ;  /* 0x00000000fffff984 */ /* 0x000fe20000000800 */
[----:B------:R-:W-:Y:S01]  /*30b0*/  @!PT LDS RZ, [RZ] ;  /* 0x00000000fffff984 */ /* 0x000fe20000000800 */
[----:B------:R2:W-:Y:S06]  /*30c0*/  MEMBAR.ALL.CTA ;  /* 0x0000000000007992 */ /* 0x0005ec0000008000 */
[----:B--2---:R-:W2:Y:S02]  /*30d0*/  FENCE.VIEW.ASYNC.S ;  /* 0x00000000000073c6 */ /* 0x004ea40000000000 */
[----:B--2---:R2:W-:Y:S01]  /*30e0*/  SYNCS.ARRIVE.TRANS64.RED.A1T0 RZ, [R3+URZ], RZ ;  /* 0x000000ff03ff79a7 */ /* 0x0045e200081004ff */
[----:B------:R2:W4:Y:S01]  /*30f0*/  @P0 SYNCS.PHASECHK.TRANS64.TRYWAIT P2, [UR4], R2 ;  /* 0x00000002ff0005a7 */ /* 0x0005220008041104 */
[----:B-1----:R-:W-:Y:S01]  /*3100*/  LOP3.LUT P1, RZ, R6, 0x1, RZ, 0xc0, !PT ;  /* 0x0000000106ff7812 */ /* 0x002fe2000782c0ff */
[----:B------:R-:W1:Y:S02]  /*3110*/  SYNCS.PHASECHK.TRANS64.TRYWAIT P0, [UR9+0xc0], R0 ;  /* 0x0000c000ff0075a7 */ /* 0x000e640008001109 */
[----:B-12-4-:R-:W-:Y:S10]  /*3120*/  @!P0 BRA `(.L_x_56) ;  /* 0x00000034004c8947 */ /* 0x016ff40003800000 */
.L_x_118:
[----:B------:R-:W-:Y:S01]  /*3130*/  IADD3 R10, PT, PT, R10, 0x1, RZ ;  /* 0x000000010a0a7810 */ /* 0x000fe20007ffe0ff */
[----:B------:R-:W-:Y:S06]  /*3140*/  BRA.U !UP3, `(.L_x_57) ;  /* 0x000000010ba07547 */ /* 0x000fec000b800000 */
[----:B------:R-:W-:Y:S02]  /*3150*/  ULEA.HI UR8, UR18, UR18, URZ, 0x1 ;  /* 0x0000001212087291 */ /* 0x000fe4000f8f08ff */
[----:B------:R-:W-:Y:S02]  /*3160*/  UPLOP3.LUT UP4, UPT, UPT, UPT, UPT, 0x40, 0x4 ;  /* 0x000000000004789c */ /* 0x000fe40003f8e870 */
[----:B------:R-:W-:Y:S02]  /*3170*/  USHF.L.U32 UR4, UR8, 0x5, URZ ;  /* 0x0000000508047899 */ /* 0x000fe400080006ff */
[----:B------:R-:W-:Y:S02]  /*3180*/  ULOP3.LUT UR8, UR8, 0xffe, URZ, 0xc0, !UPT ;  /* 0x00000ffe08087892 */ /* 0x000fe4000f8ec0ff */
[----:B------:R-:W-:Y:S02]  /*3190*/  ULOP3.LUT UR4, UR4, 0xffffffc0, URZ, 0xc0, !UPT ;  /* 0xffffffc004047892 */ /* 0x000fe4000f8ec0ff */
[----:B------:R-:W-:-:S02]  /*31a0*/  UIADD3 UR8, UPT, UPT, -UR8, UR18, URZ ;  /* 0x0000001208087290 */ /* 0x000fc4000fffe1ff */
[----:B------:R-:W-:Y:S01]  /*31b0*/  UIADD3 UR4, UPT, UPT, UR19, UR4, URZ ;  /* 0x0000000413047290 */ /* 0x000fe2000fffe0ff */
[----:B------:R-:W-:Y:S01]  /*31c0*/  UMOV UR16, UR10 ;  /* 0x0000000a00107c82 */ /* 0x000fe20008000000 */
[----:B------:R-:W-:Y:S02]  /*31d0*/  UMOV UR15, UR5 ;  /* 0x00000005000f7c82 */ /* 0x000fe40008000000 */
[----:B------:R-:W-:Y:S01]  /*31e0*/  ULEA UR8, UR8, UR4, 0x14 ;  /* 0x0000000408087291 */ /* 0x000fe2000f8ea0ff */
[----:B------:R-:W-:-:S11]  /*31f0*/  UMOV UR14, UR17 ;  /* 0x00000011000e7c82 */ /* 0x000fd60008000000 */
.L_x_60:
[----:B------:R-:W-:Y:S02]  /*3200*/  UIADD3 UR16, UPT, UPT, UR16, 0x1, URZ ;  /* 0x0000000110107890 */ /* 0x000fe4000fffe0ff */
[----:B--2---:R-:W-:Y:S02]  /*3210*/  ULEA UR7, UR14, UR6, 0x3 ;  /* 0x000000060e077291 */ /* 0x004fe4000f8e18ff */
[----:B------:R-:W-:Y:S01]  /*3220*/  UISETP.NE.AND UP0, UPT, UR16, URZ, UPT ;  /* 0x000000ff1000728c */ /* 0x000fe2000bf05270 */
[----:B----4-:R-:W-:Y:S10]  /*3230*/  @P2 BRA `(.L_x_58) ;  /* 0x00000000000c2947 */ /* 0x010ff40003800000 */
[----:B-1----:R-:W-:Y:S04]  /*3240*/  SHF.L.U32 R3, R8, 0x1f, RZ ;  /* 0x0000001f08037819 */ /* 0x002fe800000006ff */
[----:B------:R-:W1:Y:S02]  /*3250*/  SYNCS.PHASECHK.TRANS64.TRYWAIT P0, [UR7], R3 ;  /* 0x00000003ff0075a7 */ /* 0x000e640008001107 */
[----:B-1----:R-:W-:Y:S05]  /*3260*/  @!P0 BRA `(.L_x_59) ;  /* 0x0000003400148947 */ /* 0x002fea0003800000 */
.L_x_58:
[----:B------:R-:W-:Y:S01]  /*3270*/  UISETP.NE.AND UP1, UPT, UR15, 0x1, UPT ;  /* 0x000000010f00788c */ /* 0x000fe2000bf25270 */
[----:B------:R-:W-:Y:S01]  /*3280*/  PLOP3.LUT P2, PT, PT, PT, PT, 0x80, 0x8 ;  /* 0x000000000008781c */ /* 0x000fe20003f4f070 */
[----:B------:R-:W-:Y:S02]  /*3290*/  UIADD3 UR17, UPT, UPT, UR14, 0x1, URZ ;  /* 0x000000010e117890 */ /* 0x000fe4000fffe0ff */
[----:B------:R-:W-:Y:S02]  /*32a0*/  ULEA UR22, UR14, UR12, 0x7 ;  /* 0x0000000c0e167291 */ /* 0x000fe4000f8e38ff */
[----:B------:R-:W-:Y:S01]  /*32b0*/  UISETP.NE.AND UP2, UPT, UR17, 0x6, UPT ;  /* 0x000000061100788c */ /* 0x000fe2000bf45270 */
[----:B------:R-:W-:Y:S01]  /*32c0*/  PLOP3.LUT P0, PT, PT, PT, UP1, 0x80, 0x8 ;  /* 0x000000000008781c */ /* 0x000fe20003f0f018 */
[----:B------:R-:W-:Y:S02]  /*32d0*/  ULEA UR24, UR14, UR11, 0x7 ;  /* 0x0000000b0e187291 */ /* 0x000fe4000f8e38ff */
[----:B------:R-:W-:Y:S02]  /*32e0*/  USEL UR13, URZ, 0x1, UP2 ;  /* 0x00000001ff0d7887 */ /* 0x000fe40009000000 */
[----:B------:R-:W-:Y:S02]  /*32f0*/  USEL UR17, UR17, URZ, UP2 ;  /* 0x000000ff11117287 */ /* 0x000fe40009000000 */
[----:B------:R-:W-:Y:S02]  /*3300*/  UIADD3 UR7, UPT, UPT, UR7, 0x30, URZ ;  /* 0x0000003007077890 */ /* 0x000fe4000fffe0ff */
[----:B------:R-:W-:Y:S01]  /*3310*/  @UP1 ULEA UR4, UR17, UR6, 0x3 ;  /* 0x0000000611041291 */ /* 0x000fe2000f8e18ff */
[----:B------:R-:W-:Y:S01]  /*3320*/  LOP3.LUT R8, R8, UR13, RZ, 0x3c, !PT ;  /* 0x0000000d08087c12 */ /* 0x000fe2000f8e3cff */
[----:B------:R-:W-:Y:S01]  /*3330*/  UMOV UR23, 0xc0004010 ;  /* 0xc000401000177882 */ /* 0x000fe20000000000 */
[----:B------:R-:W-:Y:S01]  /*3340*/  UMOV UR25, 0xc0004010 ;  /* 0xc000401000197882 */ /* 0x000fe20000000000 */
[----:B------:R-:W-:Y:S01]  /*3350*/  UIADD3 UR15, UPT, UPT, UR15, -0x1, URZ ;  /* 0xffffffff0f0f7890 */ /* 0x000fe2000fffe0ff */
[----:B-1----:R-:W-:Y:S01]  /*3360*/  @P0 SHF.L.U32 R0, R8, 0x1f, RZ ;  /* 0x0000001f08000819 */ /* 0x002fe200000006ff */
[----:B------:R-:W-:Y:S03]  /*3370*/  UMOV UR14, UR17 ;  /* 0x00000011000e7c82 */ /* 0x000fe60008000000 */
[----:B------:R2:W4:Y:S01]  /*3380*/  @P0 SYNCS.PHASECHK.TRANS64.TRYWAIT P2, [UR4], R0 ;  /* 0x00000000ff0005a7 */ /* 0x0005220008041104 */
[----:B------:R2:W-:Y:S01]  /*3390*/  UTCQMMA gdesc[UR24], gdesc[UR22], tmem[UR8], tmem[UR20], idesc[UR21], UP4 ;  /* 0x00ff1416180075ea */ /* 0x0005e2000a000308 */
[----:B------:R-:W-:Y:S01]  /*33a0*/  UPLOP3.LUT UP4, UPT, UPT, UPT, UPT, 0x80, 0x8 ;  /* 0x000000000008789c */ /* 0x000fe20003f8f070 */
[----:B------:R2:W-:Y:S01]  /*33b0*/  UTCBAR [UR7], URZ ;  /* 0x000000ff070073e9 */ /* 0x0005e200080000ff */
[----:B------:R-:W-:Y:S09]  /*33c0*/  BRA.U UP0, `(.L_x_60) ;  /* 0xfffffffd008c7547 */ /* 0x000ff2000b83ffff */
.L_x_57:
[----:B------:R-:W-:Y:S01]  /*33d0*/  UIADD3 UR18, UPT, UPT, UR18, 0x1, URZ ;  /* 0x0000000112127890 */ /* 0x000fe2000fffe0ff */
[C---:B------:R-:W-:Y:S01]  /*33e0*/  ISETP.NE.AND P0, PT, R10.reuse, 0x2, PT ;  /* 0x000000020a00780c */ /* 0x040fe20003f05270 */
[----:B------:R-:W-:Y:S02]  /*33f0*/  UIADD3 UR9, UPT, UPT, UR9, 0xa0, URZ ;  /* 0x000000a009097890 */ /* 0x000fe4000fffe0ff */
[----:B------:R-:W-:Y:S01]  /*3400*/  UISETP.NE.AND UP0, UPT, UR18, 0x4, UPT ;  /* 0x000000041200788c */ /* 0x000fe2000bf05270 */
[----:B-12---:R-:W-:Y:S02]  /*3410*/  SEL R0, RZ, 0x1, P0 ;  /* 0x00000001ff007807 */ /* 0x006fe40000000000 */
[----:B------:R-:W-:Y:S01]  /*3420*/  SEL R10, R10, RZ, P0 ;  /* 0x000000ff0a0a7207 */ /* 0x000fe20000000000 */
[----:B------:R-:W-:Y:S01]  /*3430*/  USEL UR4, URZ, 0x1, UP0 ;  /* 0x00000001ff047887 */ /* 0x000fe20008000000 */
[----:B------:R-:W-:Y:S01]  /*3440*/  LOP3.LUT R9, R9, R0, RZ, 0x3c, !PT ;  /* 0x0000000009097212 */ /* 0x000fe200078e3cff */
[----:B------:R-:W-:Y:S01]  /*3450*/  USEL UR18, UR18, URZ, UP0 ;  /* 0x000000ff12127287 */ /* 0x000fe20008000000 */
[----:B------:R1:W-:Y:S03]  /*3460*/  UTCBAR [UR9], URZ ;  /* 0x000000ff090073e9 */ /* 0x0003e600080000ff */
[----:B------:R-:W-:Y:S01]  /*3470*/  LOP3.LUT R11, R11, UR4, RZ, 0x3c, !PT ;  /* 0x000000040b0b7c12 */ /* 0x000fe2000f8e3cff */
[----:B------:R-:W-:Y:S07]  /*3480*/  @P1 BRA `(.L_x_61) ;  /* 0xfffffff800c41947 */ /* 0x000fee000383ffff */
[----:B------:R-:W2:Y:S01]  /*3490*/  S2UR UR4, SR_CgaCtaId ;  /* 0x00000000000479c3 */ /* 0x000ea20000008800 */
[----:B------:R-:W-:Y:S01]  /*34a0*/  ELECT P0, URZ, PT ;  /* 0x0000000000ff782f */ /* 0x000fe20003800000 */
[----:B------:R-:W-:Y:S01]  /*34b0*/  IMAD.MOV.U32 R0, RZ, RZ, 0x1 ;  /* 0x00000001ff007424 */ /* 0x000fe200078e00ff */
[----:B------:R-:W-:Y:S01]  /*34c0*/  UIADD3 UR6, UPT, UPT, UR6, 0xc0, URZ ;  /* 0x000000c006067890 */ /* 0x000fe2000fffe0ff */
[----:B------:R-:W-:Y:S01]  /*34d0*/  SHF.L.U32 R3, R11, 0x1f, RZ ;  /* 0x0000001f0b037819 */ /* 0x000fe200000006ff */
[----:B------:R-:W-:-:S03]  /*34e0*/  UMOV UR5, 0x40 ;  /* 0x0000004000057882 */ /* 0x000fc60000000000 */
[----:B------:R-:W-:Y:S01]  /*34f0*/  UVIRTCOUNT.DEALLOC.SMPOOL 0x80 ;  /* 0x000000800000784c */ /* 0x000fe20000000000 */
[----:B--2---:R-:W-:Y:S02]  /*3500*/  ULEA UR4, UR4, UR5, 0x18 ;  /* 0x0000000504047291 */ /* 0x004fe4000f8ec0ff */
[----:B------:R-:W-:-:S07]  /*3510*/  ULEA UR5, UR18, UR6, 0x3 ;  /* 0x0000000612057291 */ /* 0x000fce000f8e18ff */
[----:B------:R2:W-:Y:S02]  /*3520*/  @P0 STS.U8 [UR4+0x1c], R0 ;  /* 0x00001c00ff000988 */ /* 0x0005e40008000004 */
[----:B------:R-:W3:Y:S02]  /*3530*/  SYNCS.PHASECHK.TRANS64.TRYWAIT P0, [UR5], R3 ;  /* 0x00000003ff0075a7 */ /* 0x000ee40008001105 */
[----:B--23--:R-:W-:Y:S05]  /*3540*/  @!P0 BRA `(.L_x_62) ;  /* 0x0000003000748947 */ /* 0x00cfea0003800000 */
.L_x_121:
[----:B------:R-:W-:-:S04]  /*3550*/  UIADD3 UR7, UPT, UPT, UR18, 0x1, URZ ;  /* 0x0000000112077890 */ /* 0x000fc8000fffe0ff */
[----:B------:R-:W-:-:S04]  /*3560*/  UISETP.NE.AND UP0, UPT, UR7, 0x4, UPT ;  /* 0x000000040700788c */ /* 0x000fc8000bf05270 */
[----:B------:R-:W-:Y:S02]  /*3570*/  USEL UR8, URZ, 0x1, UP0 ;  /* 0x00000001ff087887 */ /* 0x000fe40008000000 */
[----:B------:R-:W-:-:S04]  /*3580*/  USEL UR7, UR7, URZ, UP0 ;  /* 0x000000ff07077287 */ /* 0x000fc80008000000 */
[----:B------:R-:W-:Y:S01]  /*3590*/  ULEA UR5, UR7, UR6, 0x3 ;  /* 0x0000000607057291 */ /* 0x000fe2000f8e18ff */
[----:B------:R-:W-:-:S04]  /*35a0*/  LOP3.LUT R2, R11, UR8, RZ, 0x3c, !PT ;  /* 0x000000080b027c12 */ /* 0x000fc8000f8e3cff */
[----:B--2---:R-:W-:-:S04]  /*35b0*/  SHF.L.U32 R3, R2, 0x1f, RZ ;  /* 0x0000001f02037819 */ /* 0x004fc800000006ff */
[----:B------:R-:W2:Y:S02]  /*35c0*/  SYNCS.PHASECHK.TRANS64.TRYWAIT P0, [UR5], R3 ;  /* 0x00000003ff0075a7 */ /* 0x000ea40008001105 */
[----:B--2---:R-:W-:Y:S05]  /*35d0*/  @!P0 BRA `(.L_x_63) ;  /* 0x0000003000688947 */ /* 0x004fea0003800000 */
.L_x_123:
        /* <DEDUP_REMOVED lines=9> */
.L_x_125:
[----:B------:R-:W-:-:S04]  /*3670*/  UIADD3 UR7, UPT, UPT, UR7, 0x1, URZ ;  /* 0x0000000107077890 */ /* 0x000fc8000fffe0ff */
[----:B------:R-:W-:-:S04]  /*3680*/  UISETP.NE.AND UP0, UPT, UR7, 0x4, UPT ;  /* 0x000000040700788c */ /* 0x000fc8000bf05270 */
[----:B------:R-:W-:Y:S02]  /*3690*/  USEL UR5, URZ, 0x1, UP0 ;  /* 0x00000001ff057887 */ /* 0x000fe40008000000 */
[----:B------:R-:W-:-:S04]  /*36a0*/  USEL UR7, UR7, URZ, UP0 ;  /* 0x000000ff07077287 */ /* 0x000fc80008000000 */
[----:B------:R-:W-:Y:S01]  /*36b0*/  ULEA UR7, UR7, UR6, 0x3 ;  /* 0x0000000607077291 */ /* 0x000fe2000f8e18ff */
[----:B--2---:R-:W-:-:S04]  /*36c0*/  LOP3.LUT R3, R2, UR5, RZ, 0x3c, !PT ;  /* 0x0000000502037c12 */ /* 0x004fc8000f8e3cff */
[----:B------:R-:W-:-:S04]  /*36d0*/  SHF.L.U32 R3, R3, 0x1f, RZ ;  /* 0x0000001f03037819 */ /* 0x000fc800000006ff */
[----:B------:R-:W2:Y:S02]  /*36e0*/  SYNCS.PHASECHK.TRANS64.TRYWAIT P0, [UR7], R3 ;  /* 0x00000003ff0075a7 */ /* 0x000ea40008001107 */
[----:B--2---:R-:W-:Y:S05]  /*36f0*/  @!P0 BRA `(.L_x_65) ;  /* 0x0000003000508947 */ /* 0x004fea0003800000 */
.L_x_127:
[----:B------:R-:W-:Y:S01]  /*3700*/  NOP ;  /* 0x0000000000007918 */ /* 0x000fe20000000000 */
[----:B--2---:R-:W2:Y:S01]  /*3710*/  LDS R0, [UR4+0x14] ;  /* 0x00001404ff007984 */ /* 0x004ea20008000800 */
[----:B------:R-:W-:Y:S01]  /*3720*/  ULOP3.LUT UR6, UR19, 0xffff, URZ, 0xc0, !UPT ;  /* 0x0000ffff13067892 */ /* 0x000fe2000f8ec0ff */
[----:B------:R-:W-:Y:S01]  /*3730*/  UMOV UR8, 0xffff ;  /* 0x0000ffff00087882 */ /* 0x000fe20000000000 */
[----:B------:R-:W-:Y:S02]  /*3740*/  UMOV UR5, 0x1 ;  /* 0x0000000100057882 */ /* 0x000fe40000000000 */
[----:B------:R-:W-:-:S04]  /*3750*/  USHF.R.U32.HI UR6, URZ, 0x5, UR6 ;  /* 0x00000005ff067899 */ /* 0x000fc80008011606 */
[----:B------:R-:W-:Y:S02]  /*3760*/  USHF.L.U32 UR8, UR8, UR6, URZ ;  /* 0x0000000608087299 */ /* 0x000fe400080006ff */
[----:B------:R-:W-:-:S04]  /*3770*/  USHF.L.U32 UR5, UR5, UR6, URZ ;  /* 0x0000000605057299 */ /* 0x000fc800080006ff */
[----:B--2---:R-:W-:-:S04]  /*3780*/  LOP3.LUT R0, R0, UR8, RZ, 0xc0, !PT ;  /* 0x0000000800007c12 */ /* 0x004fc8000f8ec0ff */
[----:B------:R-:W-:-:S13]  /*3790*/  ISETP.NE.AND P0, PT, R0, UR8, PT ;  /* 0x0000000800007c0c */ /* 0x000fda000bf05270 */
[----:B------:R-:W-:Y:S05]  /*37a0*/  @P0 BRA `(.L_x_66) ;  /* 0x0000000000580947 */ /* 0x000fea0003800000 */
[----:B------:R-:W2:Y:S02]  /*37b0*/  LDS R0, [UR4+0x18] ;  /* 0x00001804ff007984 */ /* 0x000ea40008000800 */
[----:B--2---:R-:W-:-:S04]  /*37c0*/  LOP3.LUT R0, R0, UR5, RZ, 0xc0, !PT ;  /* 0x0000000500007c12 */ /* 0x004fc8000f8ec0ff */
[----:B------:R-:W-:-:S13]  /*37d0*/  ISETP.NE.AND P0, PT, R0, UR5, PT ;  /* 0x0000000500007c0c */ /* 0x000fda000bf05270 */
[----:B------:R-:W-:Y:S05]  /*37e0*/  @P0 BRA `(.L_x_67) ;  /* 0x00000000003c0947 */ /* 0x000fea0003800000 */
[----:B------:R-:W2:Y:S01]  /*37f0*/  S2R R2, SR_LANEID ;  /* 0x0000000000027919 */ /* 0x000ea20000000000 */
[----:B------:R-:W-:Y:S01]  /*3800*/  ULOP3.LUT UR8, URZ, UR8, URZ, 0x33, !UPT ;  /* 0x00000008ff087292 */ /* 0x000fe2000f8e33ff */
[----:B------:R-:W-:Y:S01]  /*3810*/  LOP3.LUT R4, RZ, UR5, RZ, 0x33, !PT ;  /* 0x00000005ff047c12 */ /* 0x000fe2000f8e33ff */
[----:B------:R-:W-:Y:S02]  /*3820*/  VOTEU.ANY UR7, UPT, PT ;  /* 0x0000000000077886 */ /* 0x000fe400038e0100 */
[----:B------:R-:W-:Y:S01]  /*3830*/  UFLO.U32 UR7, UR7 ;  /* 0x00000007000772bd */ /* 0x000fe200080e0000 */
[----:B------:R-:W3:Y:S01]  /*3840*/  REDUX UR5, R4 ;  /* 0x00000000040573c4 */ /* 0x000ee20000000000 */
[----:B------:R-:W-:-:S06]  /*3850*/  IMAD.U32 R0, RZ, RZ, UR8 ;  /* 0x00000008ff007e24 */ /* 0x000fcc000f8e00ff */
[----:B------:R1:W-:Y:S01]  /*3860*/  UTCATOMSWS.AND URZ, UR8 ;  /* 0x0000000800ff79e3 */ /* 0x0003e20008000000 */
[----:B------:R-:W4:Y:S01]  /*3870*/  REDUX UR6, R0 ;  /* 0x00000000000673c4 */ /* 0x000f220000000000 */
[----:B--2---:R-:W-:Y:S01]  /*3880*/  ISETP.EQ.U32.AND P0, PT, R2, UR7, PT ;  /* 0x0000000702007c0c */ /* 0x004fe2000bf02070 */
[----:B---3--:R-:W-:Y:S01]  /*3890*/  IMAD.U32 R2, RZ, RZ, UR5 ;  /* 0x00000005ff027e24 */ /* 0x008fe2000f8e00ff */
[----:B----4-:R-:W-:-:S11]  /*38a0*/  MOV R3, UR6 ;  /* 0x0000000600037c02 */ /* 0x010fd60008000f00 */
[----:B------:R1:W-:Y:S04]  /*38b0*/  @P0 ATOMS.AND RZ, [UR4+0x14], R3 ;  /* 0x00001403ffff098c */ /* 0x0003e8000a800004 */
[----:B------:R1:W-:Y:S01]  /*38c0*/  @P0 ATOMS.AND RZ, [UR4+0x18], R2 ;  /* 0x00001802ffff098c */ /* 0x0003e2000a800004 */
[----:B------:R-:W-:Y:S05]  /*38d0*/  BRA `(.L_x_68) ;  /* 0x0000000000147947 */ /* 0x000fea0003800000 */
.L_x_67:
[----:B------:R-:W-:Y:S02]  /*38e0*/  MOV R2, 0x3900 ;  /* 0x0000390000027802 */ /* 0x000fe40000000f00 */
[----:B-1--45:R-:W-:Y:S05]  /*38f0*/  CALL.REL.NOINC `($__internal_0_$__cuda_sm10x_tcgen05_guardrail_trap_col_being_dealloced_not_returned_by_alloc) ;  /* 0x00000030006c7944 */ /* 0x032fea0003c00000 */
[----:B------:R-:W-:Y:S05]  /*3900*/  BRA `(.L_x_68) ;  /* 0x0000000000087947 */ /* 0x000fea0003800000 */
.L_x_66:
[----:B------:R-:W-:Y:S02]  /*3910*/  MOV R2, 0x3930 ;  /* 0x0000393000027802 */ /* 0x000fe40000000f00 */
[----:B-1--45:R-:W-:Y:S05]  /*3920*/  CALL.REL.NOINC `($__internal_2_$__cuda_sm10x_tcgen05_guardrail_trap_unallocated_columns_being_dealloced) ;  /* 0x0000003000787944 */ /* 0x032fea0003c00000 */
.L_x_68:
[----:B------:R-:W-:Y:S01]  /*3930*/  NOP ;  /* 0x0000000000007918 */ /* 0x000fe20000000000 */
[----:B-1----:R-:W-:Y:S05]  /*3940*/  EXIT ;  /* 0x000000000000794d */ /* 0x002fea0003800000 */
.L_x_50:
[----:B------:R-:W-:-:S09]  /*3950*/  UISETP.NE.OR UP2, UPT, UR8, 0x3, !UP2 ;  /* 0x000000030800788c */ /* 0x000fd2000d745670 */
[----:B------:R-:W-:Y:S05]  /*3960*/  BRA.U UP2, `(.L_x_69) ;  /* 0x0000000902c87547 */ /* 0x000fea000b800000 */
[----:B------:R-:W1:Y:S01]  /*3970*/  LDCU.64 UR6, c[0x0][0x888] ;  /* 0x00011100ff0677ac */ /* 0x000e620008000a00 */
[----:B------:R-:W2:Y:S01]  /*3980*/  LDC R0, c[0x0][0xb30] ;  /* 0x0002cc00ff007b82 */ /* 0x000ea20000000800 */
[----:B------:R-:W-:Y:S01]  /*3990*/  IMAD.MOV.U32 R30, RZ, RZ, 0x1 ;  /* 0x00000001ff1e7424 */ /* 0x000fe200078e00ff */
[----:B------:R-:W-:Y:S01]  /*39a0*/  CS2R R28, SRZ ;  /* 0x00000000001c7805 */ /* 0x000fe2000001ff00 */
[----:B------:R-:W4:Y:S01]  /*39b0*/  LDCU.64 UR4, c[0x0][0x890] ;  /* 0x00011200ff0477ac */ /* 0x000f220008000a00 */
[----:B------:R-:W-:Y:S01]  /*39c0*/  IMAD.MOV.U32 R25, RZ, RZ, 0x1000 ;  /* 0x00001000ff197424 */ /* 0x000fe200078e00ff */
[----:B------:R-:W-:-:S03]  /*39d0*/  UMOV UR8, 0x400 ;  /* 0x0000040000087882 */ /* 0x000fc60000000000 */
[----:B------:R-:W3:Y:S01]  /*39e0*/  LDC R19, c[0x0][0x370] ;  /* 0x0000dc00ff137b82 */ /* 0x000ee20000000800 */
[----:B------:R-:W-:-:S07]  /*39f0*/  UPLOP3.LUT UP1, UPT, UPT, UPT, UPT, 0x40, 0x4 ;  /* 0x000000000004789c */ /* 0x000fce0003f2e870 */
[----:B------:R-:W3:Y:S01]  /*3a00*/  LDC R2, c[0x0][0xb0c] ;  /* 0x0002c300ff027b82 */ /* 0x000ee20000000800 */
[----:B-1----:R-:W-:Y:S02]  /*3a10*/  UISETP.NE.U32.AND UP2, UPT, UR6, URZ, UPT ;  /* 0x000000ff0600728c */ /* 0x002fe4000bf45070 */
[----:B------:R-:W-:Y:S02]  /*3a20*/  ULEA UR6, UR37, UR8, 0x18 ;  /* 0x0000000825067291 */ /* 0x000fe4000f8ec0ff */
[----:B------:R-:W-:Y:S02]  /*3a30*/  UISETP.NE.AND.EX UP2, UPT, UR7, URZ, UPT, UP2 ;  /* 0x000000ff0700728c */ /* 0x000fe4000bf45320 */
[----:B------:R-:W-:Y:S01]  /*3a40*/  UIADD3 UR7, UPT, UPT, UR6, 0x60, URZ ;  /* 0x0000006006077890 */ /* 0x000fe2000fffe0ff */
[----:B------:R-:W1:Y:S01]  /*3a50*/  LDC R18, c[0x0][0xb20] ;  /* 0x0002c800ff127b82 */ /* 0x000e620000000800 */
[----:B----4-:R-:W-:Y:S01]  /*3a60*/  UISETP.NE.U32.AND UP3, UPT, UR4, URZ, UPT ;  /* 0x000000ff0400728c */ /* 0x010fe2000bf65070 */
[----:B--2---:R-:W-:Y:S01]  /*3a70*/  ISETP.NE.AND P1, PT, R0, 0x1, PT ;  /* 0x000000010000780c */ /* 0x004fe20003f25270 */
[----:B------:R-:W-:-:S02]  /*3a80*/  UPRMT UR37, UR37, 0x654, UR7 ;  /* 0x0000065425257896 */ /* 0x000fc40008000007 */
[----:B------:R-:W-:-:S03]  /*3a90*/  UISETP.NE.AND.EX UP3, UPT, UR5, URZ, UPT, UP3 ;  /* 0x000000ff0500728c */ /* 0x000fc6000bf65330 */
[----:B------:R-:W2:Y:S08]  /*3aa0*/  LDC.64 R32, c[0x0][0x348] ;  /* 0x0000d200ff207b82 */ /* 0x000eb00000000a00 */
[----:B------:R-:W4:Y:S08]  /*3ab0*/  LDC.64 R16, c[0x0][0xb10] ;  /* 0x0002c400ff107b82 */ /* 0x000f300000000a00 */
[----:B------:R-:W1:Y:S08]  /*3ac0*/  LDC.64 R6, c[0x0][0xb18] ;  /* 0x0002c600ff067b82 */ /* 0x000e700000000a00 */
[----:B------:R-:W1:Y:S08]  /*3ad0*/  LDC.64 R4, c[0x0][0xb28] ;  /* 0x0002ca00ff047b82 */ /* 0x000e700000000a00 */
[----:B---3--:R-:W1:Y:S02]  /*3ae0*/  LDC R24, c[0x0][0x374] ;  /* 0x0000dd00ff187b82 */ /* 0x008e640000000800 */
.L_x_77:
[C---:B------:R-:W-:Y:S02]  /*3af0*/  LEA R0, R29.reuse, UR6, 0x3 ;  /* 0x000000061d007c11 */ /* 0x040fe4000f8e18ff */
[----:B------:R-:W-:Y:S02]  /*3b00*/  SHF.L.U32 R3, R28, 0x1f, RZ ;  /* 0x0000001f1c037819 */ /* 0x000fe400000006ff */
[----:B------:R-:W-:Y:S02]  /*3b10*/  LEA R20, R29, UR6, 0x4 ;  /* 0x000000061d147c11 */ /* 0x000fe4000f8e20ff */
[----:B---3--:R-:W3:Y:S02]  /*3b20*/  SYNCS.PHASECHK.TRANS64.TRYWAIT P0, [R0+URZ+0x80], R3 ;  /* 0x00008003000075a7 */ /* 0x008ee400080011ff */
[----:B---3--:R-:W-:Y:S05]  /*3b30*/  @!P0 BRA `(.L_x_70) ;  /* 0x0000002c00588947 */ /* 0x008fea0003800000 */
.L_x_128:
[----:B------:R-:W-:Y:S01]  /*3b40*/  ISETP.GE.AND P0, PT, R40, 0x1, PT ;  /* 0x000000012800780c */ /* 0x000fe20003f06270 */
[----:B------:R-:W1:Y:S01]  /*3b50*/  LDS.128 R20, [R20+0x110] ;  /* 0x0001100014147984 */ /* 0x000e620000000c00 */
[----:B------:R-:W-:Y:S01]  /*3b60*/  ISETP.NE.U32.AND P4, PT, RZ, UR4, PT ;  /* 0x00000004ff007c0c */ /* 0x000fe2000bf85070 */
[----:B---3--:R-:W-:Y:S01]  /*3b70*/  VIADD R0, R0, 0x90 ;  /* 0x0000009000007836 */ /* 0x008fe20000000000 */
[----:B------:R-:W-:Y:S02]  /*3b80*/  SHF.L.U32 R26, R30, 0x1f, RZ ;  /* 0x0000001f1e1a7819 */ /* 0x000fe400000006ff */
[----:B------:R-:W-:Y:S02]  /*3b90*/  ISETP.NE.AND.EX P4, PT, RZ, UR5, PT, P4 ;  /* 0x00000005ff007c0c */ /* 0x000fe4000bf85340 */
[----:B------:R-:W-:Y:S01]  /*3ba0*/  PRMT R0, RZ, 0x654, R0 ;  /* 0x00000654ff007816 */ /* 0x000fe20000000000 */
[----:B------:R-:W-:Y:S01]  /*3bb0*/  @!PT LDS RZ, [RZ] ;  /* 0x00000000fffff984 */ /* 0x000fe20000000800 */
[----:B------:R-:W-:Y:S01]  /*3bc0*/  @!PT LDS RZ, [RZ] ;  /* 0x00000000fffff984 */ /* 0x000fe20000000800 */
[----:B------:R-:W-:Y:S01]  /*3bd0*/  @!PT LDS RZ, [RZ] ;  /* 0x00000000fffff984 */ /* 0x000fe20000000800 */
[----:B------:R-:W-:Y:S01]  /*3be0*/  @!PT LDS RZ, [RZ] ;  /* 0x00000000fffff984 */ /* 0x000fe20000000800 */
[----:B------:R3:W-:Y:S06]  /*3bf0*/  MEMBAR.ALL.CTA ;  /* 0x0000000000007992 */ /* 0x0007ec0000008000 */
[----:B---3--:R-:W3:Y:S02]  /*3c00*/  FENCE.VIEW.ASYNC.S ;  /* 0x00000000000073c6 */ /* 0x008ee40000000000 */
[----:B---3--:R3:W-:Y:S01]  /*3c10*/  SYNCS.ARRIVE.TRANS64.RED.A1T0 RZ, [R0+URZ], RZ ;  /* 0x000000ff00ff79a7 */ /* 0x0087e200081004ff */
[----:B-1----:R-:W-:Y:S11]  /*3c20*/  LOP3.LUT P3, RZ, R22, 0x1, RZ, 0xc0, !PT ;  /* 0x0000000116ff7812 */ /* 0x002ff6000786c0ff */
[----:B------:R-:W-:Y:S02]  /*3c30*/  @!UPT UIADD3 URZ, UPT, UPT, URZ, URZ, URZ ;  /* 0x000000fffffff290 */ /* 0x000fe4000fffe0ff */
[----:B------:R-:W-:Y:S02]  /*3c40*/  @P3 MOV R13, R20 ;  /* 0x00000014000d3202 */ /* 0x000fe40000000f00 */
[----:B------:R-:W-:Y:S01]  /*3c50*/  @P3 LOP3.LUT R8, R21, 0xffff, RZ, 0xc0, !PT ;  /* 0x0000ffff15083812 */ /* 0x000fe200078ec0ff */
[----:B---3--:R-:W-:Y:S06]  /*3c60*/  @!P0 BRA `(.L_x_71) ;  /* 0x0000000000a48947 */ /* 0x008fec0003800000 */
[----:B------:R-:W-:Y:S01]  /*3c70*/  IMAD.HI.U32 R31, R24, R7, RZ ;  /* 0x00000007181f7227 */ /* 0x000fe200078e00ff */
[----:B------:R-:W-:Y:S02]  /*3c80*/  ISETP.NE.AND P0, PT, R6, 0x1, PT ;  /* 0x000000010600780c */ /* 0x000fe40003f05270 */
[----:B------:R-:W-:Y:S01]  /*3c90*/  ISETP.NE.AND P2, PT, R40, 0x1, PT ;  /* 0x000000012800780c */ /* 0x000fe20003f45270 */
[----:B----4-:R-:W-:Y:S01]  /*3ca0*/  IMAD.HI.U32 R34, R19, R16, RZ ;  /* 0x0000001013227227 */ /* 0x010fe200078e00ff */
[----:B------:R-:W-:Y:S02]  /*3cb0*/  SHF.R.U32.HI R31, RZ, R18, R31 ;  /* 0x00000012ff1f7219 */ /* 0x000fe4000001161f */
[----:B------:R-:W-:Y:S01]  /*3cc0*/  ISETP.NE.AND P5, PT, R2, 0x1, PT ;  /* 0x000000010200780c */ /* 0x000fe20003fa5270 */
[----:B------:R-:W-:Y:S01]  /*3cd0*/  IMAD.HI.U32 R36, R13, R16, RZ ;  /* 0x000000100d247227 */ /* 0x000fe200078e00ff */
[----:B------:R-:W-:Y:S02]  /*3ce0*/  SHF.R.U32.HI R34, RZ, R17, R34 ;  /* 0x00000011ff227219 */ /* 0x000fe40000011622 */
[----:B------:R-:W-:Y:S01]  /*3cf0*/  SEL R3, R24, R31, !P0 ;  /* 0x0000001f18037207 */ /* 0x000fe20004000000 */
[C---:B------:R-:W-:Y:S01]  /*3d00*/  IMAD.HI.U32 R31, R8.reuse, R7, RZ ;  /* 0x00000007081f7227 */ /* 0x040fe200078e00ff */
[----:B------:R-:W-:Y:S02]  /*3d10*/  SEL R11, R19, R34, !P5 ;  /* 0x00000022130b7207 */ /* 0x000fe40006800000 */
[----:B------:R-:W-:Y:S01]  /*3d20*/  SHF.R.U32.HI R36, RZ, R17, R36 ;  /* 0x00000011ff247219 */ /* 0x000fe20000011624 */
[----:B------:R-:W-:Y:S01]  /*3d30*/  IMAD.HI.U32 R38, R3, R4, RZ ;  /* 0x0000000403267227 */ /* 0x000fe200078e00ff */
[----:B------:R-:W-:Y:S03]  /*3d40*/  SHF.R.U32.HI R31, RZ, R18, R31 ;  /* 0x00000012ff1f7219 */ /* 0x000fe6000001161f */
[----:B------:R-:W-:Y:S01]  /*3d50*/  IMAD.HI.U32 R34, R11, R4, RZ ;  /* 0x000000040b227227 */ /* 0x000fe200078e00ff */
[----:B------:R-:W-:Y:S02]  /*3d60*/  @P2 SHF.R.U32.HI R3, RZ, R5, R38 ;  /* 0x00000005ff032219 */ /* 0x000fe40000011626 */
[----:B------:R-:W-:Y:S02]  /*3d70*/  SEL R9, R8, R31, !P0 ;  /* 0x0000001f08097207 */ /* 0x000fe40004000000 */
[----:B------:R-:W-:Y:S01]  /*3d80*/  @P2 SHF.R.U32.HI R11, RZ, R5, R34 ;  /* 0x00000005ff0b2219 */ /* 0x000fe20000011622 */
[C---:B------:R-:W-:Y:S01]  /*3d90*/  IMAD R10, R40.reuse, R3, RZ ;  /* 0x00000003280a7224 */ /* 0x040fe200078e02ff */
[----:B------:R-:W-:Y:S01]  /*3da0*/  SEL R3, R13, R36, !P5 ;  /* 0x000000240d037207 */ /* 0x000fe20006800000 */
[C---:B------:R-:W-:Y:S03]  /*3db0*/  IMAD.HI.U32 R14, R9.reuse, R4, RZ ;  /* 0x00000004090e7227 */ /* 0x040fe600078e00ff */
[----:B------:R-:W-:Y:S01]  /*3dc0*/  ISETP.GE.AND P0, PT, R9, R10, PT ;  /* 0x0000000a0900720c */ /* 0x000fe20003f06270 */
[C---:B------:R-:W-:Y:S01]  /*3dd0*/  IMAD R12, R40.reuse, R11, RZ ;  /* 0x0000000b280c7224 */ /* 0x040fe200078e02ff */
[-C--:B------:R-:W-:Y:S04]  /*3de0*/  SHF.R.U32.HI R14, RZ, R5.reuse, R14 ;  /* 0x00000005ff0e7219 */ /* 0x080fe8000001160e */
[----:B------:R-:W-:Y:S02]  /*3df0*/  ISETP.GE.OR P0, PT, R3, R12, P0 ;  /* 0x0000000c0300720c */ /* 0x000fe40000706670 */
[----:B------:R-:W-:Y:S05]  /*3e00*/  SEL R15, R9, R14, !P2 ;  /* 0x0000000e090f7207 */ /* 0x000fea0005000000 */
[----:B------:R-:W-:Y:S04]  /*3e10*/  IMAD.MOV R14, RZ, RZ, -R15 ;  /* 0x000000ffff0e7224 */ /* 0x000fe800078e0a0f */
[----:B------:R-:W-:Y:S02]  /*3e20*/  IMAD R14, R40, R14, R9 ;  /* 0x0000000e280e7224 */ /* 0x000fe400078e0209 */
[C---:B------:R-:W-:Y:S05]  /*3e30*/  @!P0 IMAD.HI.U32 R10, R3.reuse, R4, RZ ;  /* 0x00000004030a8227 */ /* 0x040fea00078e00ff */
[----:B------:R-:W-:Y:S04]  /*3e40*/  @!P0 SHF.R.U32.HI R10, RZ, R5, R10 ;  /* 0x00000005ff0a8219 */ /* 0x000fe8000001160a */
[----:B------:R-:W-:Y:S01]  /*3e50*/  @!P0 SEL R0, R3, R10, !P2 ;  /* 0x0000000a03008207 */ /* 0x000fe20005000000 */
[----:B------:R-:W-:Y:S03]  /*3e60*/  IMAD.MOV R10, RZ, RZ, -R3 ;  /* 0x000000ffff0a7224 */ /* 0x000fe600078e0a03 */
[----:B------:R-:W-:Y:S01]  /*3e70*/  @!P0 IADD3 R15, PT, PT, R15, -R0, RZ ;  /* 0x800000000f0f8210 */ /* 0x000fe20007ffe0ff */
[----:B------:R-:W-:Y:S01]  /*3e80*/  @!P0 IMAD R0, R11, R14, R0 ;  /* 0x0000000e0b008224 */ /* 0x000fe200078e0200 */
[----:B------:R-:W-:Y:S01]  /*3e90*/  IADD3 R11, PT, PT, -R9, RZ, RZ ;  /* 0x000000ff090b7210 */ /* 0x000fe20007ffe1ff */
[----:B------:R-:W-:Y:S02]  /*3ea0*/  IMAD R13, R2, R10, R13 ;  /* 0x0000000a020d7224 */ /* 0x000fe400078e020d */
[----:B------:R-:W-:Y:S02]  /*3eb0*/  @!P0 IMAD R9, R15, R40, R3 ;  /* 0x000000280f098224 */ /* 0x000fe400078e0203 */
[----:B------:R-:W-:Y:S02]  /*3ec0*/  @!P0 IMAD.MOV.U32 R3, RZ, RZ, R0 ;  /* 0x000000ffff038224 */ /* 0x000fe400078e0000 */
[----:B------:R-:W-:Y:S02]  /*3ed0*/  IMAD R8, R6, R11, R8 ;  /* 0x0000000b06087224 */ /* 0x000fe400078e0208 */
[----:B------:R-:W-:Y:S02]  /*3ee0*/  IMAD R13, R3, R2, R13 ;  /* 0x00000002030d7224 */ /* 0x000fe400078e020d */
[----:B------:R-:W-:Y:S02]  /*3ef0*/  IMAD R8, R9, R6, R8 ;  /* 0x0000000609087224 */ /* 0x000fe400078e0208 */
.L_x_71:
[----:B------:R-:W-:Y:S05]  /*3f00*/  BRA.U UP1, `(.L_x_72) ;  /* 0x0000000101107547 */ /* 0x000fea000b800000 */
[----:B------:R-:W-:Y:S04]  /*3f10*/  MOV R0, UR13 ;  /* 0x0000000d00007c02 */ /* 0x000fe80008000f00 */
[----:B------:R-:W-:Y:S04]  /*3f20*/  SHF.L.U32 R3, R0, 0x1f, RZ ;  /* 0x0000001f00037819 */ /* 0x000fe800000006ff */
[----:B------:R-:W1:Y:S02]  /*3f30*/  SYNCS.PHASECHK.TRANS64.TRYWAIT P0, [UR6+0x78], R3 ;  /* 0x00007803ff0075a7 */ /* 0x000e640008001106 */
[----:B-1----:R-:W-:Y:S05]  /*3f40*/  @!P0 BRA `(.L_x_73) ;  /* 0x0000002800688947 */ /* 0x002fea0003800000 */
.L_x_72:
[----:B------:R-:W-:Y:S05]  /*3f50*/  BRA.U !UP3, `(.L_x_74) ;  /* 0x000000010b347547 */ /* 0x000fea000b800000 */
[----:B------:R-:W-:Y:S01]  /*3f60*/  UPLOP3.LUT UP0, UPT, UPT, UPT, UP2, 0x80, 0x8 ;  /* 0x000000000008789c */ /* 0x000fe20003f0f020 */
[----:B-1----:R-:W-:Y:S02]  /*3f70*/  HFMA2 R0, -RZ, RZ, 0, 5.9604644775390625e-08 ;  /* 0x00000001ff007431 */ /* 0x002fe400000001ff */
[----:B------:R-:W-:Y:S03]  /*3f80*/  IMAD.MOV.U32 R96, RZ, RZ, 0x1 ;  /* 0x00000001ff607424 */ /* 0x000fe600078e00ff */
[----:B------:R-:W-:Y:S05]  /*3f90*/  PLOP3.LUT P0, PT, PT, PT, UP0, 0x80, 0x8 ;  /* 0x000000000008781c */ /* 0x000fea0003f0f008 */
[----:B------:R-:W1:Y:S01]  /*3fa0*/  @UP0 LDCU.64 UR8, c[0x0][0x888] ;  /* 0x00011100ff0807ac */ /* 0x000e620008000a00 */
[----:B------:R-:W-:Y:S07]  /*3fb0*/  @UP0 UIMAD UR7, UR36, UR4, URZ ;  /* 0x00000004240702a4 */ /* 0x000fee000f8e02ff */
[----:B------:R-:W-:Y:S01]  /*3fc0*/  @!P0 PRMT R96, R0, 0x7610, R96 ;  /* 0x0000761000608816 */ /* 0x000fe20000000060 */
[----:B-1----:R-:W-:Y:S03]  /*3fd0*/  @UP0 UIMAD.WIDE UR8, UR7, 0x4, UR8 ;  /* 0x00000004070808a5 */ /* 0x002fe6000f8e0208 */
[----:B------:R-:W1:Y:S03]  /*3fe0*/  @!UP0 LDCU UR7, c[0x0][0x880] ;  /* 0x00011000ff0787ac */ /* 0x000e660008000800 */
[----:B------:R-:W-:Y:S01]  /*3ff0*/  IMAD.U32 R10, RZ, RZ, UR8 ;  /* 0x00000008ff0a7e24 */ /* 0x000fe2000f8e00ff */
[----:B------:R-:W-:Y:S05]  /*4000*/  MOV R11, UR9 ;  /* 0x00000009000b7c02 */ /* 0x000fea0008000f00 */
[----:B-----5:R3:W5:Y:S02]  /*4010*/  @P0 LDG.E R49, desc[UR40][R10.64] ;  /* 0x000000280a310981 */ /* 0x020764000c1e1900 */
[----:B-1-3--:R-:W-:Y:S07]  /*4020*/  @!P0 IMAD.U32 R49, RZ, RZ, UR7 ;  /* 0x00000007ff318e24 */ /* 0x00afee000f8e00ff */
.L_x_74:
[----:B-----5:R-:W-:Y:S01]  /*4030*/  @!P4 FSETP.EQ.AND P5, PT, R49, RZ, PT ;  /* 0x000000ff3100c20b */ /* 0x020fe20003fa2000 */
[----:B------:R-:W-:Y:S01]  /*4040*/  @!UPT UIADD3 URZ, UPT, UPT, URZ, URZ, URZ ;  /* 0x000000fffffff290 */ /* 0x000fe2000fffe0ff */
[----:B------:R-:W-:Y:S11]  /*4050*/  @!P4 BRA `(.L_x_75) ;  /* 0x000000000014c947 */ /* 0x000ff60003800000 */
[----:B------:R-:W-:Y:S02]  /*4060*/  LOP3.LUT P0, RZ, R96, 0xff, RZ, 0xc0, !PT ;  /* 0x000000ff60ff7812 */ /* 0x000fe4000780c0ff */
[----:B------:R-:W-:Y:S04]  /*4070*/  PLOP3.LUT P5, PT, PT, PT, UP0, 0x80, 0x8 ;  /* 0x000000000008781c */ /* 0x000fe80003faf008 */
[----:B------:R-:W-:Y:S07]  /*4080*/  PLOP3.LUT P5, PT, P5, PT, PT, 0x8, 0x80 ;  /* 0x000000000080781c */ /* 0x000fee0002fae170 */
[----:B------:R-:W-:Y:S11]  /*4090*/  @P0 FSETP.EQ.AND P5, PT, R49, RZ, PT ;  /* 0x000000ff3100020b */ /* 0x000ff60003fa2000 */
[----:B------:R-:W-:Y:S02]  /*40a0*/  @!UPT UIADD3 URZ, UPT, UPT, URZ, URZ, URZ ;  /* 0x000000fffffff290 */ /* 0x000fe4000fffe0ff */
.L_x_75:
[----:B------:R-:W3:Y:S01]  /*40b0*/  SYNCS.PHASECHK.TRANS64.TRYWAIT P4, [UR6+0x68], R26 ;  /* 0x0000681aff0075a7 */ /* 0x000ee20008081106 */
[----:B------:R-:W-:Y:S01]  /*40c0*/  @P3 SHF.R.U32.HI R27, RZ, 0x10, R21 ;  /* 0x00000010ff1b3819 */ /* 0x000fe20000011615 */
[----:B------:R-:W-:Y:S01]  /*40d0*/  VIADD R29, R29, 0x1 ;  /* 0x000000011d1d7836 */ /* 0x000fe20000000000 */
[----:B------:R-:W5:Y:S08]  /*40e0*/  LDC.64 R14, c[0x0][0xb10] ;  /* 0x0002c400ff0e7b82 */ /* 0x000f700000000a00 */
[----:B------:R-:W2:Y:S08]  /*40f0*/  LDC.64 R10, c[0x0][0xb18] ;  /* 0x0002c600ff0a7b82 */ /* 0x000eb00000000a00 */
[----:B-1----:R-:W1:Y:S08]  /*4100*/  @!P1 LDC R0, c[0x0][0xb20] ;  /* 0x0002c800ff009b82 */ /* 0x002e700000000800 */
[----:B------:R-:W4:Y:S01]  /*4110*/  @!P1 LDC R3, c[0x0][0xb0c] ;  /* 0x0002c300ff039b82 */ /* 0x000f220000000800 */
[----:B-----5:R-:W-:Y:S05]  /*4120*/  @!P1 IMAD.HI.U32 R14, R13, R14, RZ ;  /* 0x0000000e0d0e9227 */ /* 0x020fea00078e00ff */
[----:B------:R-:W-:Y:S01]  /*4130*/  @!P1 SHF.R.U32.HI R14, RZ, R15, R14 ;  /* 0x0000000fff0e9219 */ /* 0x000fe2000001160e */
[----:B--2---:R-:W-:Y:S01]  /*4140*/  @!P1 IMAD.HI.U32 R11, R8, R11, RZ ;  /* 0x0000000b080b9227 */ /* 0x004fe200078e00ff */
[----:B------:R-:W-:Y:S04]  /*4150*/  @!P1 ISETP.NE.AND P0, PT, R10, 0x1, PT ;  /* 0x000000010a00980c */ /* 0x000fe80003f05270 */
[----:B-1----:R-:W-:Y:S02]  /*4160*/  @!P1 SHF.R.U32.HI R9, RZ, R0, R11 ;  /* 0x00000000ff099219 */ /* 0x002fe4000001160b */
[----:B----4-:R-:W-:Y:S02]  /*4170*/  @!P1 ISETP.NE.AND P2, PT, R3, 0x1, PT ;  /* 0x000000010300980c */ /* 0x010fe40003f45270 */
[----:B------:R-:W-:Y:S02]  /*4180*/  @!P1 SEL R9, R8, R9, !P0 ;  /* 0x0000000908099207 */ /* 0x000fe40004000000 */
[----:B------:R-:W-:Y:S02]  /*4190*/  ELECT P0, URZ, PT ;  /* 0x0000000000ff782f */ /* 0x000fe40003800000 */
[----:B------:R-:W-:Y:S05]  /*41a0*/  @!P1 SEL R14, R13, R14, !P2 ;  /* 0x0000000e0d0e9207 */ /* 0x000fea0005000000 */
[----:B------:R-:W-:Y:S02]  /*41b0*/  @!P1 IMAD.IADD R0, R9, 0x1, -R14 ;  /* 0x0000000109009824 */ /* 0x000fe400078e0a0e */
[----:B------:R-:W-:Y:S02]  /*41c0*/  @!P1 IMAD.IADD R9, R14, 0x1, -R9 ;  /* 0x000000010e099824 */ /* 0x000fe400078e0a09 */
[----:B------:R-:W-:Y:S02]  /*41d0*/  @!P1 IMAD R13, R0, R3, R13 ;  /* 0x00000003000d9224 */ /* 0x000fe400078e020d */
[----:B------:R-:W-:Y:S01]  /*41e0*/  @!P1 IMAD R8, R9, R10, R8 ;  /* 0x0000000a09089224 */ /* 0x000fe200078e0208 */
[----:B---3--:R-:W-:Y:S06]  /*41f0*/  @!P4 BRA `(.L_x_76) ;  /* 0x0000002400d4c947 */ /* 0x008fec0003800000 */
.L_x_131:
[----:B------:R-:W-:Y:S01]  /*4200*/  PLOP3.LUT P5, PT, P5, P0, PT, 0xf2, 0x2f ;  /* 0x00000000002f781c */ /* 0x000fe20002fa1e72 */
[----:B------:R-:W-:Y:S01]  /*4210*/  UMOV UR14, 0x0 ;  /* 0x00000000000e7882 */ /* 0x000fe20000000000 */
[----:B------:R-:W-:Y:S01]  /*4220*/  LOP3.LUT R30, R30, 0x1, RZ, 0x3c, !PT ;  /* 0x000000011e1e7812 */ /* 0x000fe200078e3cff */
[----:B------:R-:W-:Y:S01]  /*4230*/  UMOV UR15, 0x10000000 ;  /* 0x10000000000f7882 */ /* 0x000fe20000000000 */
[----:B------:R-:W-:Y:S01]  /*4240*/  UMOV UR12, UR36 ;  /* 0x00000024000c7c82 */ /* 0x000fe20008000000 */
[----:B------:R-:W-:Y:S08]  /*4250*/  @P3 R2UR UR36, R27 ;  /* 0x000000001b2432ca */ /* 0x000ff000000e0000 */
[----:B-1----:R-:W-:Y:S01]  /*4260*/  @!P5 IADD3 R3, P0, PT, R32, 0x580, RZ ;  /* 0x000005802003d810 */ /* 0x002fe20007f1e0ff */
[----:B------:R-:W-:Y:S01]  /*4270*/  @!P5 IMAD.SHL.U32 R91, R91, 0x40, RZ ;  /* 0x000000405b5bd824 */ /* 0x000fe200078e00ff */
[----:B------:R-:W-:Y:S01]  /*4280*/  VOTEU.ALL UP1, P5 ;  /* 0x0000000000ff7886 */ /* 0x000fe20002820000 */
[----:B------:R-:W-:Y:S01]  /*4290*/  @!P5 IMAD.SHL.U32 R97, R97, 0x40, RZ ;  /* 0x000000406161d824 */ /* 0x000fe200078e00ff */
[----:B------:R-:W-:Y:S01]  /*42a0*/  @!P5 R2UR UR8, R3 ;  /* 0x000000000308d2ca */ /* 0x000fe200000e0000 */
[----:B------:R-:W-:Y:S01]  /*42b0*/  @!P5 IMAD.X R0, RZ, RZ, R33, P0 ;  /* 0x000000ffff00d224 */ /* 0x000fe200000e0621 */
[----:B------:R-:W-:Y:S01]  /*42c0*/  @!P5 R2UR UR10, R91 ;  /* 0x000000005b0ad2ca */ /* 0x000fe200000e0000 */
[----:B------:R-:W-:Y:S01]  /*42d0*/  @!UP1 UIADD3 UR9, UPT, UPT, UR6, 0x60, URZ ;  /* 0x0000006006099890 */ /* 0x000fe2000fffe0ff */
[----:B------:R-:W-:Y:S01]  /*42e0*/  @!P5 R2UR UR11, R97 ;  /* 0x00000000610bd2ca */ /* 0x000fe200000e0000 */
[----:B------:R-:W-:Y:S01]  /*42f0*/  IMAD.IADD R91, R8, 0x1, R79 ;  /* 0x00000001085b7824 */ /* 0x000fe200078e024f */
[----:B------:R-:W-:Y:S01]  /*4300*/  @!P5 R2UR UR7, R0 ;  /* 0x000000000007d2ca */ /* 0x000fe200000e0000 */
[----:B------:R-:W-:Y:S01]  /*4310*/  IMAD.IADD R97, R13, 0x1, R90 ;  /* 0x000000010d617824 */ /* 0x000fe200078e025a */
[C---:B------:R-:W-:Y:S04]  /*4320*/  ISETP.NE.AND P0, PT, R29.reuse, 0x2, PT ;  /* 0x000000021d00780c */ /* 0x040fe80003f05270 */
[----:B------:R-:W-:Y:S01]  /*4330*/  SEL R3, RZ, 0x1, P0 ;  /* 0x00000001ff037807 */ /* 0x000fe20000000000 */
[----:B------:R-:W-:Y:S01]  /*4340*/  IMAD.U32 R10, RZ, RZ, UR8 ;  /* 0x00000008ff0a7e24 */ /* 0x000fe2000f8e00ff */
[----:B------:R-:W-:Y:S01]  /*4350*/  @!UP1 UIADD3 UR8, UPT, UPT, UR6, 0x200, URZ ;  /* 0x0000020006089890 */ /* 0x000fe2000fffe0ff */
[----:B------:R-:W-:Y:S01]  /*4360*/  SEL R29, R29, RZ, P0 ;  /* 0x000000ff1d1d7207 */ /* 0x000fe20000000000 */
[----:B------:R-:W-:Y:S01]  /*4370*/  VOTEU.ALL UP1, P5 ;  /* 0x0000000000ff7886 */ /* 0x000fe20002820000 */
[----:B------:R-:W-:Y:S02]  /*4380*/  LOP3.LUT R28, R28, R3, RZ, 0x3c, !PT ;  /* 0x000000031c1c7212 */ /* 0x000fe400078e3cff */
[----:B------:R-:W-:Y:S01]  /*4390*/  IMAD.U32 R11, RZ, RZ, UR7 ;  /* 0x00000007ff0b7e24 */ /* 0x000fe2000f8e00ff */
[----:B------:R-:W-:Y:S04]  /*43a0*/  @!P5 R2UR UR16, R10 ;  /* 0x000000000a10d2ca */ /* 0x000fe800000e0000 */
[----:B------:R-:W-:Y:S11]  /*43b0*/  @!P5 R2UR UR17, R11 ;  /* 0x000000000b11d2ca */ /* 0x000ff600000e0000 */
[----:B------:R-:W-:Y:S02]  /*43c0*/  @!UPT UIADD3 URZ, UPT, UPT, URZ, URZ, URZ ;  /* 0x000000fffffff290 */ /* 0x000fe4000fffe0ff */
[----:B------:R3:W-:Y:S01]  /*43d0*/  @!UP1 UTMALDG.3D [UR8], [UR16], desc[UR14] ;  /* 0x00000e08100095b4 */ /* 0x0007e20008011000 */
[----:B------:R3:W-:Y:S01]  /*43e0*/  @!P5 SYNCS.ARRIVE.TRANS64.RED.A0TR RZ, [UR6+0x60], R25 ;  /* 0x00006019ffffd9a7 */ /* 0x0007e20008300406 */
[----:B------:R-:W-:Y:S01]  /*43f0*/  UPLOP3.LUT UP1, UPT, UPT, UPT, UPT, 0x80, 0x8 ;  /* 0x000000000008789c */ /* 0x000fe20003f2f070 */
[----:B------:R-:W-:Y:S01]  /*4400*/  SYNCS.ARRIVE.TRANS64.RED.A1T0 RZ, [UR37], RZ ;  /* 0x000000ffffff79a7 */ /* 0x000fe20008100425 */
[----:B------:R-:W-:Y:S09]  /*4410*/  @P3 BRA `(.L_x_77) ;  /* 0xfffffff400b43947 */ /* 0x000ff2000383ffff */
[----:B------:R-:W-:Y:S07]  /*4420*/  MOV R0, UR6 ;  /* 0x0000000600007c02 */ /* 0x000fee0008000f00 */
.L_x_78:
[----:B-1----:R-:W-:-:S04]  /*4430*/  SHF.L.U32 R3, R30, 0x1f, RZ ;  /* 0x0000001f1e037819 */ /* 0x002fc800000006ff */
[----:B------:R1:W2:Y:S03]  /*4440*/  SYNCS.PHASECHK.TRANS64.TRYWAIT P0, [R0+URZ+0x68], R3 ;  /* 0x00006803000075a7 */ /* 0x0002a600080011ff */
[----:B--2---:R-:W-:Y:S05]  /*4450*/  @!P0 NANOSLEEP.SYNCS 0x989680 ;  /* 0x009896800000895d */ /* 0x004fea0003900000 */
[----:B------:R-:W2:Y:S02]  /*4460*/  @!P0 SYNCS.PHASECHK.TRANS64 P0, [R0+URZ+0x68], R3 ;  /* 0x00006803000085a7 */ /* 0x000ea400080010ff */
[----:B--23--:R-:W-:Y:S05]  /*4470*/  @P0 EXIT ;  /* 0x000000000000094d */ /* 0x00cfea0003800000 */
[----:B------:R-:W-:Y:S05]  /*4480*/  BRA `(.L_x_78) ;  /* 0xfffffffc00e87947 */ /* 0x000fea000383ffff */
.L_x_69:
[----:B------:R-:W-:-:S06]  /*4490*/  UISETP.GE.AND UP1, UPT, UR8, 0x4, UPT ;  /* 0x000000040800788c */ /* 0x000fcc000bf26270 */
[----:B------:R-:W-:-:S13]  /*44a0*/  PLOP3.LUT P0, PT, PT, PT, UP1, 0x80, 0x8 ;  /* 0x000000000008781c */ /* 0x000fda0003f0f018 */
[----:B------:R-:W-:Y:S05]  /*44b0*/  @!P0 EXIT ;  /* 0x000000000000894d */ /* 0x000fea0003800000 */
[----:B------:R-:W-:Y:S01]  /*44c0*/  BAR.SYNC.DEFER_BLOCKING 0x6, 0xa0 ;  /* 0x0182800000007b1d */ /* 0x000fe20000010000 */
[C---:B------:R-:W-:Y:S02]  /*44d0*/  IMAD.SHL.U32 R5, R101.reuse, 0x40, RZ ;  /* 0x0000004065057824 */ /* 0x040fe400078e00ff */
[----:B------:R-:W-:Y:S02]  /*44e0*/  HFMA2 R111, -RZ, RZ, 0, 0 ;  /* 0x00000000ff6f7431 */ /* 0x000fe400000001ff */
[C---:B------:R-:W-:Y:S01]  /*44f0*/  IMAD.SHL.U32 R0, R101.reuse, 0x20, RZ ;  /* 0x0000002065007824 */ /* 0x040fe200078e00ff */
[----:B------:R-:W-:Y:S01]  /*4500*/  CS2R R106, SRZ ;  /* 0x00000000006a7805 */ /* 0x000fe2000001ff00 */
[----:B------:R-:W-:Y:S01]  /*4510*/  IMAD.SHL.U32 R2, R101, 0x2, RZ ;  /* 0x0000000265027824 */ /* 0x000fe200078e00ff */
[----:B------:R-:W-:Y:S01]  /*4520*/  UMOV UR43, 0x400 ;  /* 0x00000400002b7882 */ /* 0x000fe20000000000 */
[----:B------:R-:W1:Y:S01]  /*4530*/  LDC R99, c[0x0][0x370] ;  /* 0x0000dc00ff637b82 */ /* 0x000e620000000800 */
[----:B------:R-:W-:Y:S01]  /*4540*/  ULEA UR43, UR37, UR43, 0x18 ;  /* 0x0000002b252b7291 */ /* 0x000fe2000f8ec0ff */
[----:B------:R-:W-:Y:S01]  /*4550*/  LOP3.LUT R7, R5, 0x180, RZ, 0xc0, !PT ;  /* 0x0000018005077812 */ /* 0x000fe200078ec0ff */
[C---:B------:R-:W-:Y:S01]  /*4560*/  IMAD.SHL.U32 R103, R101.reuse, 0x8, RZ ;  /* 0x0000000865677824 */ /* 0x040fe200078e00ff */
[----:B------:R-:W-:Y:S01]  /*4570*/  LOP3.LUT R0, R0, 0xc00, RZ, 0xc0, !PT ;  /* 0x00000c0000007812 */ /* 0x000fe200078ec0ff */
[----:B------:R-:W-:Y:S01]  /*4580*/  IMAD.U32 R46, R101, 0x10000, RZ ;  /* 0x00010000652e7824 */ /* 0x000fe200078e00ff */
[----:B------:R-:W-:Y:S01]  /*4590*/  LOP3.LUT R2, R7, 0x20, R2, 0xf8, !PT ;  /* 0x0000002007027812 */ /* 0x000fe200078ef802 */
[----:B------:R-:W-:Y:S01]  /*45a0*/  UIADD3 UR4, UPT, UPT, UR43, 0x1200, URZ ;  /* 0x000012002b047890 */ /* 0x000fe2000fffe0ff */
[----:B------:R-:W2:Y:S01]  /*45b0*/  LDC R42, c[0x0][0xb0c] ;  /* 0x0002c300ff2a7b82 */ /* 0x000ea20000000800 */
[----:B------:R-:W-:Y:S01]  /*45c0*/  LOP3.LUT R0, R0, 0x40, R5, 0xf8, !PT ;  /* 0x0000004000007812 */ /* 0x000fe200078ef805 */
[----:B------:R-:W-:Y:S01]  /*45d0*/  IMAD.MOV.U32 R44, RZ, RZ, RZ ;  /* 0x000000ffff2c7224 */ /* 0x000fe200078e00ff */
[----:B------:R-:W-:Y:S01]  /*45e0*/  LOP3.LUT R103, R2, 0x30, R103, 0x78, !PT ;  /* 0x0000003002677812 */ /* 0x000fe200078e7867 */
[----:B------:R-:W-:Y:S01]  /*45f0*/  IMAD.MOV.U32 R108, RZ, RZ, RZ ;  /* 0x000000ffff6c7224 */ /* 0x000fe200078e00ff */
[----:B------:R-:W-:Y:S01]  /*4600*/  LOP3.LUT R0, R0, 0x200, R5, 0xf8, !PT ;  /* 0x0000020000007812 */ /* 0x000fe200078ef805 */
[----:B------:R-:W-:Y:S01]  /*4610*/  IMAD.SHL.U32 R5, R101, 0x10, RZ ;  /* 0x0000001065057824 */ /* 0x000fe200078e00ff */
[----:B------:R-:W-:Y:S01]  /*4620*/  LOP3.LUT R46, R46, 0x600000, RZ, 0xc0, !PT ;  /* 0x006000002e2e7812 */ /* 0x000fe200078ec0ff */
[----:B------:R-:W4:Y:S01]  /*4630*/  LDC R98, c[0x0][0xb20] ;  /* 0x0002c800ff627b82 */ /* 0x000f220000000800 */
[----:B------:R-:W3:Y:S01]  /*4640*/  LDS R3, [UR43+0x130] ;  /* 0x0001302bff037984 */ /* 0x000ee20008000800 */
[----:B------:R-:W-:Y:S01]  /*4650*/  LOP3.LUT R103, R0, R103, RZ, 0xfc, !PT ;  /* 0x0000006700677212 */ /* 0x000fe200078efcff */
[----:B------:R-:W-:Y:S01]  /*4660*/  IMAD.U32 R109, RZ, RZ, UR4 ;  /* 0x00000004ff6d7e24 */ /* 0x000fe2000f8e00ff */
[----:B------:R-:W-:Y:S01]  /*4670*/  LOP3.LUT R5, R5, 0x20, RZ, 0xc0, !PT ;  /* 0x0000002005057812 */ /* 0x000fe200078ec0ff */
[----:B------:R-:W1:Y:S01]  /*4680*/  LDCU.64 UR46, c[0x0][0x348] ;  /* 0x00006900ff2e77ac */ /* 0x000e620008000a00 */
[----:B------:R-:W-:-:S02]  /*4690*/  IADD3 R102, PT, PT, R103, UR43, RZ ;  /* 0x0000002b67667c10 */ /* 0x000fc4000fffe0ff */
[----:B------:R-:W1:Y:S01]  /*46a0*/  LDC R41, c[0x0][0xb30] ;  /* 0x0002cc00ff297b82 */ /* 0x000e620000000800 */
[----:B------:R-:W1:Y:S01]  /*46b0*/  LDCU.64 UR38, c[0x0][0x888] ;  /* 0x00011100ff2677ac */ /* 0x000e620008000a00 */
[----:B------:R-:W-:Y:S01]  /*46c0*/  IADD3 R102, PT, PT, -R5, 0x200, R102 ;  /* 0x0000020005667810 */ /* 0x000fe20007ffe166 */
[----:B------:R-:W-:-:S05]  /*46d0*/  UIADD3 UR42, UPT, UPT, UR43, 0x200, URZ ;  /* 0x000002002b2a7890 */ /* 0x000fca000fffe0ff */
[----:B------:R-:W1:Y:S08]  /*46e0*/  LDC.64 R88, c[0x0][0xb10] ;  /* 0x0002c400ff587b82 */ /* 0x000e700000000a00 */
[----:B------:R-:W1:Y:S08]  /*46f0*/  LDC.64 R38, c[0x0][0xb18] ;  /* 0x0002c600ff267b82 */ /* 0x000e700000000a00 */
[----:B------:R-:W1:Y:S08]  /*4700*/  LDC.64 R84, c[0x0][0x888] ;  /* 0x00022200ff547b82 */ /* 0x000e700000000a00 */
[----:B------:R-:W1:Y:S01]  /*4710*/  LDC.64 R36, c[0x0][0xb28] ;  /* 0x0002ca00ff247b82 */ /* 0x000e620000000a00 */
[----:B---3--:R-:W-:-:S07]  /*4720*/  IMAD.IADD R46, R3, 0x1, R46 ;  /* 0x00000001032e7824 */ /* 0x008fce00078e022e */
[----:B------:R-:W3:Y:S08]  /*4730*/  LDC.64 R86, c[0x0][0x890] ;  /* 0x00022400ff567b82 */ /* 0x000ef00000000a00 */
[----:B------:R-:W1:Y:S08]  /*4740*/  LDC.64 R82, c[0x0][0x8b0] ;  /* 0x00022c00ff527b82 */ /* 0x000e700000000a00 */
[----:B------:R-:W1:Y:S08]  /*4750*/  LDC.64 R80, c[0x0][0x8a8] ;  /* 0x00022a00ff507b82 */ /* 0x000e700000000a00 */
[----:B--2-4-:R-:W1:Y:S02]  /*4760*/  LDC R100, c[0x0][0x374] ;  /* 0x0000dd00ff647b82 */ /* 0x014e640000000800 */
.L_x_96:
[----:B------:R-:W-:Y:S02]  /*4770*/  LEA R0, R111, UR43, 0x3 ;  /* 0x0000002b6f007c11 */ /* 0x000fe4000f8e18ff */
[----:B------:R-:W-:Y:S02]  /*4780*/  SHF.L.U32 R3, R107, 0x1f, RZ ;  /* 0x0000001f6b037819 */ /* 0x000fe400000006ff */
[----:B------:R-:W-:Y:S02]  /*4790*/  LEA R16, R111, UR43, 0x4 ;  /* 0x0000002b6f107c11 */ /* 0x000fe4000f8e20ff */
[----:B--2---:R-:W2:Y:S02]  /*47a0*/  SYNCS.PHASECHK.TRANS64.TRYWAIT P0, [R0+URZ+0x80], R3 ;  /* 0x00008003000075a7 */ /* 0x004ea400080011ff */
[----:B-12---:R-:W-:Y:S05]  /*47b0*/  @!P0 BRA `(.L_x_79) ;  /* 0x00000020007c8947 */ /* 0x006fea0003800000 */
.L_x_132:
[----:B------:R-:W4:Y:S01]  /*47c0*/  LDC.64 R12, c[0x0][0xb10] ;  /* 0x0002c400ff0c7b82 */ /* 0x000f220000000a00 */
[----:B------:R-:W3:Y:S01]  /*47d0*/  LDS.128 R16, [R16+0x110] ;  /* 0x0001100010107984 */ /* 0x000ee20000000c00 */
[----:B-1----:R-:W-:Y:S01]  /*47e0*/  ISETP.NE.AND P1, PT, R41, 0x1, PT ;  /* 0x000000012900780c */ /* 0x002fe20003f25270 */
[----:B--2---:R-:W-:Y:S01]  /*47f0*/  VIADD R0, R0, 0x90 ;  /* 0x0000009000007836 */ /* 0x004fe20000000000 */
[----:B------:R-:W-:Y:S04]  /*4800*/  ISETP.GE.AND P0, PT, R40, 0x1, PT ;  /* 0x000000012800780c */ /* 0x000fe80003f06270 */
[----:B------:R-:W1:Y:S01]  /*4810*/  LDC.64 R10, c[0x0][0xb18] ;  /* 0x0002c600ff0a7b82 */ /* 0x000e620000000a00 */
[----:B------:R-:W-:Y:S01]  /*4820*/  PRMT R0, RZ, 0x654, R0 ;  /* 0x00000654ff007816 */ /* 0x000fe20000000000 */
[----:B------:R-:W-:Y:S01]  /*4830*/  @!PT LDS RZ, [RZ] ;  /* 0x00000000fffff984 */ /* 0x000fe20000000800 */
[----:B------:R-:W-:Y:S01]  /*4840*/  @!PT LDS RZ, [RZ] ;  /* 0x00000000fffff984 */ /* 0x000fe20000000800 */
[----:B------:R-:W-:Y:S01]  /*4850*/  @!PT LDS RZ, [RZ] ;  /* 0x00000000fffff984 */ /* 0x000fe20000000800 */
[----:B------:R-:W-:Y:S01]  /*4860*/  @!PT LDS RZ, [RZ] ;  /* 0x00000000fffff984 */ /* 0x000fe20000000800 */
[----:B------:R2:W-:Y:S06]  /*4870*/  MEMBAR.ALL.CTA ;  /* 0x0000000000007992 */ /* 0x0005ec0000008000 */
[----:B--2---:R-:W2:Y:S01]  /*4880*/  FENCE.VIEW.ASYNC.S ;  /* 0x00000000000073c6 */ /* 0x004ea20000000000 */
[----:B------:R-:W1:Y:S08]  /*4890*/  @!P1 LDC R14, c[0x0][0xb20] ;  /* 0x0002c800ff0e9b82 */ /* 0x000e700000000800 */
[----:B------:R-:W1:Y:S01]  /*48a0*/  @!P1 LDC R9, c[0x0][0xb0c] ;  /* 0x0002c300ff099b82 */ /* 0x000e620000000800 */
[----:B--2---:R2:W-:Y:S01]  /*48b0*/  SYNCS.ARRIVE.TRANS64.RED.A1T0 RZ, [R0+URZ], RZ ;  /* 0x000000ff00ff79a7 */ /* 0x0045e200081004ff */
[----:B---3--:R-:W-:Y:S04]  /*48c0*/  LOP3.LUT P4, RZ, R18, 0x1, RZ, 0xc0, !PT ;  /* 0x0000000112ff7812 */ /* 0x008fe8000788c0ff */
[----:B------:R-:W-:Y:S09]  /*48d0*/  P2R R110, PR, RZ, 0x10 ;  /* 0x00000010ff6e7803 */ /* 0x000ff20000000000 */
[----:B------:R-:W-:Y:S02]  /*48e0*/  @P4 MOV R45, R16 ;  /* 0x00000010002d4202 */ /* 0x000fe40000000f00 */
[----:B------:R-:W-:Y:S01]  /*48f0*/  @P4 LOP3.LUT R43, R17, 0xffff, RZ, 0xc0, !PT ;  /* 0x0000ffff112b4812 */ /* 0x000fe200078ec0ff */
[----:B--2-4-:R-:W-:Y:S06]  /*4900*/  @!P0 BRA `(.L_x_80) ;  /* 0x0000000000a48947 */ /* 0x014fec0003800000 */
[----:B------:R-:W-:Y:S01]  /*4910*/  IMAD.HI.U32 R21, R100, R39, RZ ;  /* 0x0000002764157227 */ /* 0x000fe200078e00ff */
[----:B------:R-:W-:Y:S02]  /*4920*/  ISETP.NE.AND P0, PT, R38, 0x1, PT ;  /* 0x000000012600780c */ /* 0x000fe40003f05270 */
[----:B------:R-:W-:Y:S01]  /*4930*/  ISETP.NE.AND P2, PT, R40, 0x1, PT ;  /* 0x000000012800780c */ /* 0x000fe20003f45270 */
[----:B------:R-:W-:Y:S01]  /*4940*/  IMAD.HI.U32 R20, R99, R88, RZ ;  /* 0x0000005863147227 */ /* 0x000fe200078e00ff */
[----:B------:R-:W-:Y:S02]  /*4950*/  SHF.R.U32.HI R21, RZ, R98, R21 ;  /* 0x00000062ff157219 */ /* 0x000fe40000011615 */
[----:B------:R-:W-:Y:S01]  /*4960*/  ISETP.NE.AND P3, PT, R42, 0x1, PT ;  /* 0x000000012a00780c */ /* 0x000fe20003f65270 */
[----:B------:R-:W-:Y:S01]  /*4970*/  IMAD.HI.U32 R24, R45, R88, RZ ;  /* 0x000000582d187227 */ /* 0x000fe200078e00ff */
[----:B------:R-:W-:Y:S02]  /*4980*/  SHF.R.U32.HI R20, RZ, R89, R20 ;  /* 0x00000059ff147219 */ /* 0x000fe40000011614 */
[----:B------:R-:W-:Y:S01]  /*4990*/  SEL R3, R100, R21, !P0 ;  /* 0x0000001564037207 */ /* 0x000fe20004000000 */
[----:B------:R-:W-:Y:S01]  /*49a0*/  IMAD.HI.U32 R21, R43, R39, RZ ;  /* 0x000000272b157227 */ /* 0x000fe200078e00ff */
[----:B------:R-:W-:Y:S02]  /*49b0*/  SEL R7, R99, R20, !P3 ;  /* 0x0000001463077207 */ /* 0x000fe40005800000 */
[----:B------:R-:W-:Y:S01]  /*49c0*/  SHF.R.U32.HI R24, RZ, R89, R24 ;  /* 0x00000059ff187219 */ /* 0x000fe20000011618 */
[-C--:B------:R-:W-:Y:S04]  /*49d0*/  IMAD.HI.U32 R20, R3, R36.reuse, RZ ;  /* 0x0000002403147227 */ /* 0x080fe800078e00ff */
[----:B------:R-:W-:Y:S01]  /*49e0*/  IMAD.HI.U32 R22, R7, R36, RZ ;  /* 0x0000002407167227 */ /* 0x000fe200078e00ff */
[-C--:B------:R-:W-:Y:S02]  /*49f0*/  @P2 SHF.R.U32.HI R3, RZ, R37.reuse, R20 ;  /* 0x00000025ff032219 */ /* 0x080fe40000011614 */
[----:B------:R-:W-:Y:S02]  /*4a00*/  SHF.R.U32.HI R20, RZ, R98, R21 ;  /* 0x00000062ff147219 */ /* 0x000fe40000011615 */
[----:B------:R-:W-:Y:S01]  /*4a10*/  @P2 SHF.R.U32.HI R7, RZ, R37, R22 ;  /* 0x00000025ff072219 */ /* 0x000fe20000011616 */
[C---:B------:R-:W-:Y:S01]  /*4a20*/  IMAD R2, R40.reuse, R3, RZ ;  /* 0x0000000328027224 */ /* 0x040fe200078e02ff */
[----:B------:R-:W-:Y:S02]  /*4a30*/  SEL R5, R43, R20, !P0 ;  /* 0x000000142b057207 */ /* 0x000fe40004000000 */
[----:B------:R-:W-:Y:S01]  /*4a40*/  SEL R3, R45, R24, !P3 ;  /* 0x000000182d037207 */ /* 0x000fe20005800000 */
[----:B------:R-:W-:Y:S01]  /*4a50*/  IMAD R4, R40, R7, RZ ;  /* 0x0000000728047224 */ /* 0x000fe200078e02ff */
[C---:B------:R-:W-:Y:S01]  /*4a60*/  ISETP.GE.AND P0, PT, R5.reuse, R2, PT ;  /* 0x000000020500720c */ /* 0x040fe20003f06270 */
[----:B------:R-:W-:Y:S03]  /*4a70*/  IMAD.HI.U32 R6, R5, R36, RZ ;  /* 0x0000002405067227 */ /* 0x000fe600078e00ff */
[----:B------:R-:W-:Y:S01]  /*4a80*/  ISETP.GE.OR P0, PT, R3, R4, P0 ;  /* 0x000000040300720c */ /* 0x000fe20000706670 */
[----:B------:R-:W-:Y:S01]  /*4a90*/  IMAD.MOV R4, RZ, RZ, -R3 ;  /* 0x000000ffff047224 */ /* 0x000fe200078e0a03 */
[-C--:B------:R-:W-:Y:S03]  /*4aa0*/  SHF.R.U32.HI R6, RZ, R37.reuse, R6 ;  /* 0x00000025ff067219 */ /* 0x080fe60000011606 */
[----:B------:R-:W-:Y:S01]  /*4ab0*/  IMAD R45, R42, R4, R45 ;  /* 0x000000042a2d7224 */ /* 0x000fe200078e022d */
[----:B------:R-:W-:Y:S05]  /*4ac0*/  SEL R15, R5, R6, !P2 ;  /* 0x00000006050f7207 */ /* 0x000fea0005000000 */
[----:B------:R-:W-:Y:S02]  /*4ad0*/  IMAD.MOV R6, RZ, RZ, -R15 ;  /* 0x000000ffff067224 */ /* 0x000fe400078e0a0f */
[C---:B------:R-:W-:Y:S04]  /*4ae0*/  @!P0 IMAD.HI.U32 R2, R3.reuse, R36, RZ ;  /* 0x0000002403028227 */ /* 0x040fe800078e00ff */
[----:B------:R-:W-:Y:S01]  /*4af0*/  IMAD R6, R40, R6, R5 ;  /* 0x0000000628067224 */ /* 0x000fe200078e0205 */
[----:B------:R-:W-:Y:S04]  /*4b00*/  @!P0 SHF.R.U32.HI R2, RZ, R37, R2 ;  /* 0x00000025ff028219 */ /* 0x000fe80000011602 */
[----:B------:R-:W-:Y:S02]  /*4b10*/  @!P0 SEL R0, R3, R2, !P2 ;  /* 0x0000000203008207 */ /* 0x000fe40005000000 */
[----:B------:R-:W-:Y:S02]  /*4b20*/  IADD3 R2, PT, PT, -R5, RZ, RZ ;  /* 0x000000ff05027210 */ /* 0x000fe40007ffe1ff */
[----:B------:R-:W-:Y:S01]  /*4b30*/  @!P0 IADD3 R8, PT, PT, R15, -R0, RZ ;  /* 0x800000000f088210 */ /* 0x000fe20007ffe0ff */
[----:B------:R-:W-:Y:S02]  /*4b40*/  @!P0 IMAD R0, R7, R6, R0 ;  /* 0x0000000607008224 */ /* 0x000fe400078e0200 */
[----:B------:R-:W-:Y:S02]  /*4b50*/  IMAD R43, R38, R2, R43 ;  /* 0x00000002262b7224 */ /* 0x000fe400078e022b */
[----:B------:R-:W-:Y:S02]  /*4b60*/  @!P0 IMAD R5, R8, R40, R3 ;  /* 0x0000002808058224 */ /* 0x000fe400078e0203 */
[----:B------:R-:W-:Y:S04]  /*4b70*/  @!P0 IMAD.MOV.U32 R3, RZ, RZ, R0 ;  /* 0x000000ffff038224 */ /* 0x000fe800078e0000 */
[----:B------:R-:W-:Y:S02]  /*4b80*/  IMAD R45, R3, R42, R45 ;  /* 0x0000002a032d7224 */ /* 0x000fe400078e022d */
[----:B------:R-:W-:Y:S07]  /*4b90*/  IMAD R43, R5, R38, R43 ;  /* 0x00000026052b7224 */ /* 0x000fee00078e022b */
.L_x_80:
[----:B------:R-:W-:Y:S01]  /*4ba0*/  @!P1 IMAD.HI.U32 R0, R45, R12, RZ ;  /* 0x0000000c2d009227 */ /* 0x000fe200078e00ff */
[----:B-1----:R-:W-:Y:S01]  /*4bb0*/  @!P1 ISETP.NE.AND P0, PT, R10, 0x1, PT ;  /* 0x000000010a00980c */ /* 0x002fe20003f05270 */
[----:B------:R-:W-:Y:S01]  /*4bc0*/  ULOP3.LUT UP0, URZ, UR42, 0x1b0, URZ, 0xc0, !UPT ;  /* 0x000001b02aff7892 */ /* 0x000fe2000f80c0ff */
[----:B------:R-:W-:Y:S01]  /*4bd0*/  @!P1 ISETP.NE.AND P2, PT, R9, 0x1, PT ;  /* 0x000000010900980c */ /* 0x000fe20003f45270 */
[----:B------:R-:W-:Y:S01]  /*4be0*/  @!P1 IMAD.HI.U32 R3, R43, R11, RZ ;  /* 0x0000000b2b039227 */ /* 0x000fe200078e00ff */
[----:B------:R-:W-:Y:S02]  /*4bf0*/  @!P1 SHF.R.U32.HI R0, RZ, R13, R0 ;  /* 0x0000000dff009219 */ /* 0x000fe40000011600 */
[----:B------:R-:W-:Y:S01]  /*4c00*/  @P4 SHF.R.U32.HI R105, RZ, 0x10, R17 ;  /* 0x00000010ff694819 */ /* 0x000fe20000011611 */
[----:B------:R-:W-:Y:S01]  /*4c10*/  VIADD R111, R111, 0x1 ;  /* 0x000000016f6f7836 */ /* 0x000fe20000000000 */
[----:B------:R-:W-:Y:S02]  /*4c20*/  @!P1 SHF.R.U32.HI R2, RZ, R14, R3 ;  /* 0x0000000eff029219 */ /* 0x000fe40000011603 */
[----:B------:R-:W-:Y:S02]  /*4c30*/  @!P1 SEL R3, R45, R0, !P2 ;  /* 0x000000002d039207 */ /* 0x000fe40005000000 */
[----:B------:R-:W-:Y:S05]  /*4c40*/  @!P1 SEL R2, R43, R2, !P0 ;  /* 0x000000022b029207 */ /* 0x000fea0004000000 */
[----:B------:R-:W-:Y:S02]  /*4c50*/  @!P1 IMAD.IADD R0, R2, 0x1, -R3 ;  /* 0x0000000102009824 */ /* 0x000fe400078e0a03 */
[----:B------:R-:W-:Y:S02]  /*4c60*/  @!P1 IMAD.IADD R2, R3, 0x1, -R2 ;  /* 0x0000000103029824 */ /* 0x000fe400078e0a02 */
[----:B------:R-:W-:Y:S02]  /*4c70*/  @!P1 IMAD R45, R0, R9, R45 ;  /* 0x00000009002d9224 */ /* 0x000fe400078e022d */
[----:B------:R-:W-:Y:S01]  /*4c80*/  @!P1 IMAD R43, R2, R10, R43 ;  /* 0x0000000a022b9224 */ /* 0x000fe200078e022b */
[----:B------:R-:W-:Y:S06]  /*4c90*/  BRA.U !UP0, `(.L_x_81) ;  /* 0x0000000108407547 */ /* 0x000fec000b800000 */
[----:B------:R-:W1:Y:S01]  /*4ca0*/  LDCU.64 UR8, c[0x4][0x80] ;  /* 0x01001000ff0877ac */ /* 0x000e620008000a00 */
[----:B------:R-:W-:Y:S01]  /*4cb0*/  MOV R3, 0x0 ;  /* 0x0000000000037802 */ /* 0x000fe20000000f00 */
[----:B------:R-:W-:Y:S02]  /*4cc0*/  HFMA2 R12, -RZ, RZ, 0, 5.9604644775390625e-08 ;  /* 0x00000001ff0c7431 */ /* 0x000fe400000001ff */
[----:B------:R-:W-:Y:S02]  /*4cd0*/  IMAD.MOV.U32 R8, RZ, RZ, 0x70 ;  /* 0x00000070ff087424 */ /* 0x000fe400078e00ff */
[----:B------:R-:W-:Y:S01]  /*4ce0*/  IMAD.MOV.U32 R13, RZ, RZ, RZ ;  /* 0x000000ffff0d7224 */ /* 0x000fe200078e00ff */
[----:B------:R-:W2:Y:S01]  /*4cf0*/  LDCU.64 UR6, c[0x4][0x88] ;  /* 0x01001100ff0677ac */ /* 0x000ea20008000a00 */
[----:B------:R-:W3:Y:S01]  /*4d00*/  LDC.64 R2, c[0x4][R3] ;  /* 0x0100000003027b82 */ /* 0x000ee20000000a00 */
[----:B------:R-:W4:Y:S01]  /*4d10*/  LDCU.64 UR4, c[0x4][0x8] ;  /* 0x01000100ff0477ac */ /* 0x000f220008000a00 */
[----:B-1----:R-:W-:Y:S01]  /*4d20*/  MOV R5, UR9 ;  /* 0x0000000900057c02 */ /* 0x002fe20008000f00 */
[----:B------:R-:W-:Y:S01]  /*4d30*/  IMAD.U32 R4, RZ, RZ, UR8 ;  /* 0x00000008ff047e24 */ /* 0x000fe2000f8e00ff */
[----:B--2---:R-:W-:Y:S01]  /*4d40*/  MOV R7, UR7 ;  /* 0x0000000700077c02 */ /* 0x004fe20008000f00 */
[----:B------:R-:W-:Y:S01]  /*4d50*/  IMAD.U32 R6, RZ, RZ, UR6 ;  /* 0x00000006ff067e24 */ /* 0x000fe2000f8e00ff */
[----:B----4-:R-:W-:Y:S01]  /*4d60*/  MOV R11, UR5 ;  /* 0x00000005000b7c02 */ /* 0x010fe20008000f00 */
[----:B------:R-:W-:Y:S02]  /*4d70*/  IMAD.U32 R10, RZ, RZ, UR4 ;  /* 0x00000004ff0a7e24 */ /* 0x000fe4000f8e00ff */
[----:B------:R-:W-:Y:S07]  /*4d80*/  LEPC R20, `(.L_x_81) ;  /* 0x000000001014794e */ /* 0x000fee0000000000 */
[----:B---3-5:R-:W-:Y:S05]  /*4d90*/  CALL.ABS.NOINC R2 ;  /* 0x0000000002007343 */ /* 0x028fea0003c00000 */
.L_x_81:
[----:B------:R-:W-:Y:S01]  /*4da0*/  LOP3.LUT P0, RZ, R109, 0x1b0, RZ, 0xc0, !PT ;  /* 0x000001b06dff7812 */ /* 0x000fe2000780c0ff */
[----:B------:R-:W-:Y:S11]  /*4db0*/  BSSY.RECONVERGENT B6, `(.L_x_82) ;  /* 0x0000013000067945 */ /* 0x000ff60003800200 */
[----:B------:R-:W-:Y:S01]  /*4dc0*/  @!UPT UIADD3 URZ, UPT, UPT, URZ, URZ, URZ ;  /* 0x000000fffffff290 */ /* 0x000fe2000fffe0ff */
[----:B------:R-:W-:Y:S05]  /*4dd0*/  @!P0 BRA `(.L_x_83) ;  /* 0x0000000000408947 */ /* 0x000fea0003800000 */
        /* <DEDUP_REMOVED lines=16> */
.L_x_83:
[----:B------:R-:W-:Y:S05]  /*4ee0*/  BSYNC.RECONVERGENT B6 ;  /* 0x0000000000067941 */ /* 0x000fea0003800200 */
.L_x_82:
[----:B------:R-:W-:Y:S01]  /*4ef0*/  ISETP.NE.U32.AND P3, PT, R86, RZ, PT ;  /* 0x000000ff5600720c */ /* 0x000fe20003f65070 */
[----:B------:R-:W-:Y:S01]  /*4f00*/  UISETP.NE.AND UP1, UPT, UR44, URZ, UPT ;  /* 0x000000ff2c00728c */ /* 0x000fe2000bf25270 */
[----:B------:R-:W-:Y:S02]  /*4f10*/  ISETP.NE.U32.AND P4, PT, R82, RZ, PT ;  /* 0x000000ff5200720c */ /* 0x000fe40003f85070 */
[----:B------:R-:W-:Y:S02]  /*4f20*/  ISETP.NE.AND.EX P3, PT, R87, RZ, PT, P3 ;  /* 0x000000ff5700720c */ /* 0x000fe40003f65330 */
[----:B------:R-:W-:Y:S02]  /*4f30*/  PLOP3.LUT P1, PT, PT, PT, PT, 0x8, 0x80 ;  /* 0x000000000080781c */ /* 0x000fe40003f2e170 */
[----:B------:R-:W-:Y:S02]  /*4f40*/  PLOP3.LUT P0, PT, PT, PT, UP1, 0x80, 0x8 ;  /* 0x000000000008781c */ /* 0x000fe40003f0f018 */
[----:B------:R-:W-:Y:S02]  /*4f50*/  ISETP.NE.AND.EX P4, PT, R83, RZ, PT, P4 ;  /* 0x000000ff5300720c */ /* 0x000fe40003f85340 */
[----:B------:R-:W1:Y:S09]  /*4f60*/  @UP1 LDCU.64 UR4, c[0x0][0x888] ;  /* 0x00011100ff0417ac */ /* 0x000e720008000a00 */
[----:B------:R-:W-:Y:S01]  /*4f70*/  @P0 PLOP3.LUT P1, PT, P3, PT, PT, 0x80, 0x8 ;  /* 0x000000000008081c */ /* 0x000fe20001f2f070 */
[----:B-1----:R-:W-:Y:S04]  /*4f80*/  @UP1 UISETP.NE.U32.AND UP0, UPT, UR4, URZ, UPT ;  /* 0x000000ff0400128c */ /* 0x002fe8000bf05070 */
[----:B------:R-:W-:Y:S04]  /*4f90*/  @UP1 UISETP.NE.AND.EX UP0, UPT, UR5, URZ, UPT, UP0 ;  /* 0x000000ff0500128c */ /* 0x000fe8000bf05300 */
[----:B------:R-:W-:Y:S01]  /*4fa0*/  @UP1 USEL UR4, URZ, 0xffffffff, UP0 ;  /* 0xffffffffff041887 */ /* 0x000fe20008000000 */
[----:B------:R-:W-:Y:S11]  /*4fb0*/  @!P3 BRA `(.L_x_84) ;  /* 0x00000000002cb947 */ /* 0x000ff60003800000 */
[----:B------:R-:W-:Y:S01]  /*4fc0*/  ISETP.NE.U32.AND P2, PT, R84, RZ, PT ;  /* 0x000000ff5400720c */ /* 0x000fe20003f45070 */
[----:B------:R-:W-:Y:S03]  /*4fd0*/  IMAD.MOV.U32 R96, RZ, RZ, 0x1 ;  /* 0x00000001ff607424 */ /* 0x000fe600078e00ff */
[----:B------:R-:W-:Y:S11]  /*4fe0*/  ISETP.NE.AND.EX P2, PT, R85, RZ, PT, P2 ;  /* 0x000000ff5500720c */ /* 0x000ff60003f45320 */
[----:B------:R-:W-:Y:S02]  /*4ff0*/  @!UPT UIADD3 URZ, UPT, UPT, URZ, URZ, URZ ;  /* 0x000000fffffff290 */ /* 0x000fe4000fffe0ff */
[----:B------:R-:W1:Y:S01]  /*5000*/  @P2 LDC.64 R2, c[0x0][0x888] ;  /* 0x00022200ff022b82 */ /* 0x000e620000000a00 */
[----:B------:R-:W-:Y:S04]  /*5010*/  @P2 IMAD R0, R86, UR36, RZ ;  /* 0x0000002456002c24 */ /* 0x000fe8000f8e02ff */
[----:B-1----:R-:W-:Y:S04]  /*5020*/  @P2 IMAD.WIDE R2, R0, 0x4, R2 ;  /* 0x0000000400022825 */ /* 0x002fe800078e0202 */
[----:B------:R-:W-:Y:S01]  /*5030*/  HFMA2 R0, -RZ, RZ, 0, 5.9604644775390625e-08 ;  /* 0x00000001ff007431 */ /* 0x000fe200000001ff */
[----:B-----5:R1:W5:Y:S04]  /*5040*/  @P2 LDG.E R49, desc[UR40][R2.64] ;  /* 0x0000002802312981 */ /* 0x020368000c1e1900 */
[----:B------:R-:W-:Y:S01]  /*5050*/  @!P2 PRMT R96, R0, 0x7610, R96 ;  /* 0x000076100060a816 */ /* 0x000fe20000000060 */
[----:B-1----:R-:W2:Y:S06]  /*5060*/  @!P2 LDC R49, c[0x0][0x880] ;  /* 0x00022000ff31ab82 */ /* 0x002eac0000000800 */
.L_x_84:
[----:B------:R-:W-:Y:S05]  /*5070*/  @!P4 BRA `(.L_x_85) ;  /* 0x000000000020c947 */ /* 0x000fea0003800000 */
[----:B------:R-:W-:Y:S04]  /*5080*/  ISETP.NE.U32.AND P2, PT, R80, RZ, PT ;  /* 0x000000ff5000720c */ /* 0x000fe80003f45070 */
[----:B------:R-:W-:Y:S11]  /*5090*/  ISETP.NE.AND.EX P2, PT, R81, RZ, PT, P2 ;  /* 0x000000ff5100720c */ /* 0x000ff60003f45320 */
[----:B------:R-:W-:Y:S02]  /*50a0*/  @!UPT UIADD3 URZ, UPT, UPT, URZ, URZ, URZ ;  /* 0x000000fffffff290 */ /* 0x000fe4000fffe0ff */
[----:B------:R-:W1:Y:S01]  /*50b0*/  @P2 LDC.64 R2, c[0x0][0x8a8] ;  /* 0x00022a00ff022b82 */ /* 0x000e620000000a00 */
[----:B------:R-:W-:Y:S04]  /*50c0*/  @P2 IMAD R0, R82, UR36, RZ ;  /* 0x0000002452002c24 */ /* 0x000fe8000f8e02ff */
[----:B-1----:R-:W-:Y:S05]  /*50d0*/  @P2 IMAD.WIDE R2, R0, 0x4, R2 ;  /* 0x0000000400022825 */ /* 0x002fea00078e0202 */
[----:B-----5:R1:W5:Y:S02]  /*50e0*/  @P2 LDG.E R47, desc[UR40][R2.64] ;  /* 0x00000028022f2981 */ /* 0x020364000c1e1900 */
[----:B-1----:R-:W3:Y:S02]  /*50f0*/  @!P2 LDC R47, c[0x0][0x8a0] ;  /* 0x00022800ff2fab82 */ /* 0x002ee40000000800 */
.L_x_85:
[----:B--2--5:R-:W-:Y:S01]  /*5100*/  @P0 FSETP.NEU.AND P4, PT, R49, RZ, PT ;  /* 0x000000ff3100020b */ /* 0x024fe20003f8d000 */
[----:B------:R-:W-:Y:S01]  /*5110*/  IMAD.U32 R0, RZ, RZ, UR4 ;  /* 0x00000004ff007e24 */ /* 0x000fe2000f8e00ff */
[----:B------:R-:W-:Y:S01]  /*5120*/  @P0 LOP3.LUT P2, RZ, R96, 0xff, RZ, 0xc0, !PT ;  /* 0x000000ff60ff0812 */ /* 0x000fe2000784c0ff */
[----:B------:R-:W-:Y:S01]  /*5130*/  BSSY B1, `(.L_x_86) ;  /* 0x0000039000017945 */ /* 0x000fe20003800000 */
[----:B------:R-:W-:Y:S02]  /*5140*/  @P0 SEL R9, RZ, 0xffffffff, P4 ;  /* 0xffffffffff090807 */ /* 0x000fe40002000000 */
[----:B------:R-:W-:Y:S02]  /*5150*/  CS2R R54, SRZ ;  /* 0x0000000000367805 */ /* 0x000fe4000001ff00 */
[----:B------:R-:W-:Y:S02]  /*5160*/  LEA R92, R44, UR43, 0x3 ;  /* 0x0000002b2c5c7c11 */ /* 0x000fe4000f8e18ff */
[----:B------:R-:W-:Y:S02]  /*5170*/  CS2R R52, SRZ ;  /* 0x0000000000347805 */ /* 0x000fe4000001ff00 */
[----:B------:R-:W-:Y:S02]  /*5180*/  @P1 SEL R9, R0, R9, !P2 ;  /* 0x0000000900091207 */ /* 0x000fe40005000000 */
[----:B------:R-:W-:Y:S02]  /*5190*/  CS2R R58, SRZ ;  /* 0x00000000003a7805 */ /* 0x000fe4000001ff00 */
[----:B------:R-:W-:Y:S02]  /*51a0*/  SHF.L.U32 R7, R108, 0x1f, RZ ;  /* 0x0000001f6c077819 */ /* 0x000fe400000006ff */
[----:B------:R-:W-:Y:S02]  /*51b0*/  CS2R R56, SRZ ;  /* 0x0000000000387805 */ /* 0x000fe4000001ff00 */
[----:B------:R-:W-:Y:S02]  /*51c0*/  @P0 LOP3.LUT R9, R9, 0x1, RZ, 0xc0, !PT ;  /* 0x0000000109090812 */ /* 0x000fe400078ec0ff */
[C---:B------:R-:W-:Y:S02]  /*51d0*/  LEA.HI R5, R44.reuse, R44, RZ, 0x1 ;  /* 0x0000002c2c057211 */ /* 0x040fe400078f08ff */
[----:B------:R-:W-:Y:S02]  /*51e0*/  ISETP.NE.U32.OR P1, PT, R9, 0x1, !P0 ;  /* 0x000000010900780c */ /* 0x000fe40004725470 */
[----:B------:R-:W-:Y:S01]  /*51f0*/  PLOP3.LUT P5, PT, PT, PT, PT, 0x8, 0x80 ;  /* 0x000000000080781c */ /* 0x000fe20003fae170 */
[C---:B------:R-:W-:Y:S01]  /*5200*/  IMAD.SHL.U32 R3, R5.reuse, 0x20, RZ ;  /* 0x0000002005037824 */ /* 0x040fe200078e00ff */
[----:B------:R-:W-:Y:S04]  /*5210*/  LOP3.LUT R5, R5, 0xffe, RZ, 0xc0, !PT ;  /* 0x00000ffe05057812 */ /* 0x000fe800078ec0ff */
[----:B------:R-:W-:Y:S01]  /*5220*/  LOP3.LUT R3, R3, 0xffffffc0, RZ, 0xc0, !PT ;  /* 0xffffffc003037812 */ /* 0x000fe200078ec0ff */
[----:B------:R-:W-:Y:S04]  /*5230*/  IMAD.IADD R32, R44, 0x1, -R5 ;  /* 0x000000012c207824 */ /* 0x000fe800078e0a05 */
[----:B------:R-:W-:Y:S01]  /*5240*/  @P1 SHF.L.U32 R2, R106, 0x1f, RZ ;  /* 0x0000001f6a021819 */ /* 0x000fe200000006ff */
[----:B------:R-:W-:Y:S03]  /*5250*/  IMAD.IADD R3, R46, 0x1, R3 ;  /* 0x000000012e037824 */ /* 0x000fe600078e0203 */
[----:B------:R-:W1:Y:S01]  /*5260*/  @P1 SYNCS.PHASECHK.TRANS64.TRYWAIT P0, [UR43+0x60], R2 ;  /* 0x00006002ff0015a7 */ /* 0x000e62000800112b */
[----:B------:R-:W-:Y:S01]  /*5270*/  IMAD R32, R32, 0x100000, R3 ;  /* 0x0010000020207824 */ /* 0x000fe200078e0203 */
[----:B------:R2:W4:Y:S01]  /*5280*/  SYNCS.PHASECHK.TRANS64.TRYWAIT P4, [R92+URZ+0xa0], R7 ;  /* 0x0000a0075c0075a7 */ /* 0x00052200080811ff */
[----:B-1----:R-:W-:Y:S01]  /*5290*/  @P1 PLOP3.LUT P5, PT, P0, PT, PT, 0x8, 0x80 ;  /* 0x000000000080181c */ /* 0x002fe200007ae170 */
[----:B------:R-:W-:Y:S01]  /*52a0*/  @!UPT UIADD3 URZ, UPT, UPT, URZ, URZ, URZ ;  /* 0x000000fffffff290 */ /* 0x000fe2000fffe0ff */
[----:B--2---:R-:W-:Y:S11]  /*52b0*/  @!P1 BRA `(.L_x_87) ;  /* 0x0000000000809947 */ /* 0x004ff60003800000 */
[----:B------:R-:W-:Y:S01]  /*52c0*/  ISETP.NE.U32.AND P0, PT, RZ, UR38, PT ;  /* 0x00000026ff007c0c */ /* 0x000fe2000bf05070 */
[----:B------:R-:W-:Y:S01]  /*52d0*/  BSSY B0, `(.L_x_88) ;  /* 0x0000012000007945 */ /* 0x000fe20003800000 */
[----:B------:R-:W-:Y:S02]  /*52e0*/  FSETP.NEU.AND P2, PT, R49, RZ, PT ;  /* 0x000000ff3100720b */ /* 0x000fe40003f4d000 */
[----:B------:R-:W-:Y:S02]  /*52f0*/  CS2R R58, SRZ ;  /* 0x00000000003a7805 */ /* 0x000fe4000001ff00 */
[----:B------:R-:W-:Y:S02]  /*5300*/  ISETP.NE.AND.EX P0, PT, RZ, UR39, PT, P0 ;  /* 0x00000027ff007c0c */ /* 0x000fe4000bf05300 */
[----:B------:R-:W-:Y:S02]  /*5310*/  CS2R R56, SRZ ;  /* 0x0000000000387805 */ /* 0x000fe4000001ff00 */
[----:B------:R-:W-:Y:S02]  /*5320*/  LOP3.LUT P1, RZ, R96, 0xff, RZ, 0xc0, !PT ;  /* 0x000000ff60ff7812 */ /* 0x000fe4000782c0ff */
[----:B------:R-:W-:Y:S02]  /*5330*/  CS2R R54, SRZ ;  /* 0x0000000000367805 */ /* 0x000fe4000001ff00 */
[----:B------:R-:W-:Y:S02]  /*5340*/  SEL R0, RZ, 0xffffffff, P2 ;  /* 0xffffffffff007807 */ /* 0x000fe40001000000 */
[----:B------:R-:W-:Y:S02]  /*5350*/  CS2R R52, SRZ ;  /* 0x0000000000347805 */ /* 0x000fe4000001ff00 */
[----:B------:R-:W-:Y:S04]  /*5360*/  SEL R3, RZ, 0xffffffff, P0 ;  /* 0xffffffffff037807 */ /* 0x000fe80000000000 */
[----:B------:R-:W-:Y:S04]  /*5370*/  @P3 SEL R0, R3, R0, !P1 ;  /* 0x0000000003003207 */ /* 0x000fe80004800000 */
[----:B------:R-:W-:Y:S04]  /*5380*/  LOP3.LUT R0, R0, 0x1, RZ, 0xc0, !PT ;  /* 0x0000000100007812 */ /* 0x000fe800078ec0ff */
[----:B------:R-:W-:Y:S01]  /*5390*/  ISETP.NE.U32.AND P0, PT, R0, 0x1, PT ;  /* 0x000000010000780c */ /* 0x000fe20003f05070 */
[----:B------:R-:W-:Y:S01]  /*53a0*/  @!UPT UIADD3 URZ, UPT, UPT, URZ, URZ, URZ ;  /* 0x000000fffffff290 */ /* 0x000fe2000fffe0ff */
[----:B------:R-:W-:Y:S11]  /*53b0*/  @!P5 BRA `(.L_x_89) ;  /* 0x00000000000cd947 */ /* 0x000ff60003800000 */
[----:B------:R-:W-:Y:S04]  /*53c0*/  SHF.L.U32 R3, R106, 0x1f, RZ ;  /* 0x0000001f6a037819 */ /* 0x000fe800000006ff */
[----:B------:R-:W1:Y:S02]  /*53d0*/  SYNCS.PHASECHK.TRANS64.TRYWAIT P1, [UR43+0x60], R3 ;  /* 0x00006003ff0075a7 */ /* 0x000e64000802112b */
[----:B-1----:R-:W-:Y:S05]  /*53e0*/  @!P1 BRA `(.L_x_90) ;  /* 0x0000001400849947 */ /* 0x002fea0003800000 */
.L_x_89:
[----:B------:R-:W-:Y:S05]  /*53f0*/  BSYNC B0 ;  /* 0x0000000000007941 */ /* 0x000fea0003800000 */
.L_x_88:
[----:B------:R2:W1:Y:S01]  /*5400*/  @P0 LDS.128 R56, [R103+UR43+0x200] ;  /* 0x0002002b67380984 */ /* 0x0004620008000c00 */
[----:B------:R-:W-:Y:S01]  /*5410*/  UIADD3 UR4, UPT, UPT, UR43, 0x68, URZ ;  /* 0x000000682b047890 */ /* 0x000fe2000fffe0ff */
[----:B------:R-:W-:Y:S02]  /*5420*/  LOP3.LUT R106, R106, 0x1, RZ, 0x3c, !PT ;  /* 0x000000016a6a7812 */ /* 0x000fe400078e3cff */
[----:B------:R2:W1:Y:S01]  /*5430*/  @P0 LDS.128 R52, [R102+0x10] ;  /* 0x0000100066340984 */ /* 0x0004620000000c00 */
[----:B------:R-:W-:Y:S01]  /*5440*/  UPRMT UR4, UR37, 0x654, UR4 ;  /* 0x0000065425047896 */ /* 0x000fe20008000004 */
[----:B------:R-:W-:Y:S01]  /*5450*/  @!PT LDS RZ, [RZ] ;  /* 0x00000000fffff984 */ /* 0x000fe20000000800 */
[----:B------:R-:W-:Y:S01]  /*5460*/  @!PT LDS RZ, [RZ] ;  /* 0x00000000fffff984 */ /* 0x000fe20000000800 */
[----:B------:R-:W-:Y:S01]  /*5470*/  @!PT LDS RZ, [RZ] ;  /* 0x00000000fffff984 */ /* 0x000fe20000000800 */
[----:B------:R-:W-:Y:S01]  /*5480*/  @!PT LDS RZ, [RZ] ;  /* 0x00000000fffff984 */ /* 0x000fe20000000800 */
[----:B------:R5:W-:Y:S06]  /*5490*/  MEMBAR.ALL.CTA ;  /* 0x0000000000007992 */ /* 0x000bec0000008000 */
[----:B-----5:R-:W5:Y:S02]  /*54a0*/  FENCE.VIEW.ASYNC.S ;  /* 0x00000000000073c6 */ /* 0x020f640000000000 */
[----:B-----5:R-:W-:Y:S03]  /*54b0*/  SYNCS.ARRIVE.TRANS64.RED.A1T0 RZ, [UR4], RZ ;  /* 0x000000ffffff79a7 */ /* 0x020fe60008100404 */
.L_x_87:
[----:B------:R-:W-:Y:S05]  /*54c0*/  BSYNC B1 ;  /* 0x0000000000017941 */ /* 0x000fea0003800000 */
.L_x_86:
[----:B-1----:R-:W-:Y:S04]  /*54d0*/  SHF.R.U32.HI R3, RZ, 0x15, R32 ;  /* 0x00000015ff037819 */ /* 0x002fe80000011620 */
[----:B------:R-:W-:Y:S01]  /*54e0*/  LOP3.LUT P0, RZ, R3, 0x3, R104, 0x48, !PT ;  /* 0x0000000303ff7812 */ /* 0x000fe20007804868 */
[----:B------:R-:W-:Y:S01]  /*54f0*/  @!UPT UIADD3 URZ, UPT, UPT, URZ, URZ, URZ ;  /* 0x000000fffffff290 */ /* 0x000fe2000fffe0ff */
[----:B----4-:R-:W-:Y:S11]  /*5500*/  @P4 BRA `(.L_x_91) ;  /* 0x0000000000084947 */ /* 0x010ff60003800000 */
[----:B------:R-:W1:Y:S02]  /*5510*/  SYNCS.PHASECHK.TRANS64.TRYWAIT P1, [R92+URZ+0xa0], R7 ;  /* 0x0000a0075c0075a7 */ /* 0x000e6400080211ff */
[----:B-1----:R-:W-:Y:S05]  /*5520*/  @!P1 BRA `(.L_x_92) ;  /* 0x00000014004c9947 */ /* 0x002fea0003800000 */
.L_x_91:
[----:B------:R-:W-:Y:S05]  /*5530*/  @!P0 BRA `(.L_x_93) ;  /* 0x0000000000408947 */ /* 0x000fea0003800000 */
[----:B------:R-:W4:Y:S01]  /*5540*/  LDCU.64 UR8, c[0x4][0x70] ;  /* 0x01000e00ff0877ac */ /* 0x000f220008000a00 */
[----:B------:R-:W-:Y:S01]  /*5550*/  MOV R3, 0x0 ;  /* 0x0000000000037802 */ /* 0x000fe20000000f00 */
[----:B------:R-:W-:Y:S02]  /*5560*/  HFMA2 R12, -RZ, RZ, 0, 5.9604644775390625e-08 ;  /* 0x00000001ff0c7431 */ /* 0x000fe400000001ff */
[----:B------:R-:W-:Y:S02]  /*5570*/  IMAD.MOV.U32 R8, RZ, RZ, 0x192 ;  /* 0x00000192ff087424 */ /* 0x000fe400078e00ff */
[----:B------:R-:W-:Y:S01]  /*5580*/  IMAD.MOV.U32 R13, RZ, RZ, RZ ;  /* 0x000000ffff0d7224 */ /* 0x000fe200078e00ff */
[----:B------:R-:W1:Y:S01]  /*5590*/  LDCU.64 UR6, c[0x4][0x78] ;  /* 0x01000f00ff0677ac */ /* 0x000e620008000a00 */
[----:B------:R-:W2:Y:S01]  /*55a0*/  LDC.64 R2, c[0x4][R3] ;  /* 0x0100000003027b82 */ /* 0x000ea20000000a00 */
[----:B------:R-:W5:Y:S01]  /*55b0*/  LDCU.64 UR4, c[0x4][0x10] ;  /* 0x01000200ff0477ac */ /* 0x000f620008000a00 */
[----:B----4-:R-:W-:Y:S01]  /*55c0*/  MOV R5, UR9 ;  /* 0x0000000900057c02 */ /* 0x010fe20008000f00 */
[----:B------:R-:W-:Y:S01]  /*55d0*/  IMAD.U32 R4, RZ, RZ, UR8 ;  /* 0x00000008ff047e24 */ /* 0x000fe2000f8e00ff */
[----:B-1----:R-:W-:Y:S01]  /*55e0*/  MOV R7, UR7 ;  /* 0x0000000700077c02 */ /* 0x002fe20008000f00 */
[----:B------:R-:W-:Y:S01]  /*55f0*/  IMAD.U32 R6, RZ, RZ, UR6 ;  /* 0x00000006ff067e24 */ /* 0x000fe2000f8e00ff */
[----:B-----5:R-:W-:Y:S01]  /*5600*/  MOV R11, UR5 ;  /* 0x00000005000b7c02 */ /* 0x020fe20008000f00 */
[----:B------:R-:W-:Y:S02]  /*5610*/  IMAD.U32 R10, RZ, RZ, UR4 ;  /* 0x00000004ff0a7e24 */ /* 0x000fe4000f8e00ff */
[----:B------:R-:W-:Y:S07]  /*5620*/  LEPC R20, `(.L_x_93) ;  /* 0x000000001014794e */ /* 0x000fee0000000000 */
[----:B--23--:R-:W-:Y:S05]  /*5630*/  CALL.ABS.NOINC R2 ;  /* 0x0000000002007343 */ /* 0x00cfea0003c00000 */
.L_x_93:
[----:B------:R-:W-:Y:S01]  /*5640*/  LOP3.LUT P0, RZ, R101, 0x60, RZ, 0xc0, !PT ;  /* 0x0000006065ff7812 */ /* 0x000fe2000780c0ff */
[----:B------:R-:W-:Y:S05]  /*5650*/  WARPSYNC.ALL ;  /* 0x0000000000007948 */ /* 0x000fea0003800000 */
[----:B------:R-:W-:Y:S01]  /*5660*/  R2UR UR4, R32 ;  /* 0x00000000200472ca */ /* 0x000fe200000e0000 */
[----:B------:R-:W-:Y:S01]  /*5670*/  BSSY.RECONVERGENT B0, `(.L_x_94) ;  /* 0x00000a0000007945 */ /* 0x000fe20003800200 */
[-C--:B------:R-:W-:Y:S02]  /*5680*/  F2FP.F16.E4M3.UNPACK_B R50, R56.reuse ;  /* 0x00000038ff32723e */ /* 0x080fe400020006ff */
[----:B------:R-:W-:Y:S02]  /*5690*/  F2FP.F16.E4M3.UNPACK_B R63, R56.H1 ;  /* 0x00000038ff3f723e */ /* 0x000fe400030006ff */
[-C--:B------:R-:W-:Y:S01]  /*56a0*/  F2FP.F16.E4M3.UNPACK_B R56, R57.reuse ;  /* 0x00000039ff38723e */ /* 0x080fe200020006ff */
[--C-:B------:R-:W-:Y:S01]  /*56b0*/  HADD2.F32 R48, -RZ, R50.reuse.H0_H0 ;  /* 0x20000032ff307230 */ /* 0x100fe20000004100 */
[----:B------:R-:W-:Y:S01]  /*56c0*/  F2FP.F16.E4M3.UNPACK_B R57, R57.H1 ;  /* 0x00000039ff39723e */ /* 0x000fe200030006ff */
[----:B------:R-:W-:Y:S01]  /*56d0*/  HADD2.F32 R50, -RZ, R50.H1_H1 ;  /* 0x30000032ff327230 */ /* 0x000fe20000004100 */
[-C--:B------:R-:W-:Y:S01]  /*56e0*/  F2FP.F16.E4M3.UNPACK_B R66, R52.reuse ;  /* 0x00000034ff42723e */ /* 0x080fe200020006ff */
[--C-:B------:R-:W-:Y:S01]  /*56f0*/  HADD2.F32 R51, -RZ, R63.reuse.H0_H0 ;  /* 0x2000003fff337230 */ /* 0x100fe20000004100 */
[----:B------:R-:W-:Y:S01]  /*5700*/  F2FP.F16.E4M3.UNPACK_B R68, R52.H1 ;  /* 0x00000034ff44723e */ /* 0x000fe200030006ff */
[----:B-1----:R-:W-:Y:S01]  /*5710*/  LDTM.16dp32bit_t0_t15.x32 R4, tmem[UR4] ;  /* 0x00000004000479ee */ /* 0x002fe20008a80000 */
[----:B------:R-:W3:Y:S01]  /*5720*/  LDTM.16dp32bit_t16_t31.x32 R4, tmem[UR4+0x20] ;  /* 0x00002004000479ee */ /* 0x000ee20008aa0000 */
[----:B------:R-:W-:Y:S01]  /*5730*/  NOP ;  /* 0x0000000000007918 */ /* 0x000fe20000000000 */
[----:B------:R-:W-:Y:S01]  /*5740*/  R2UR UR5, R92 ;  /* 0x000000005c0572ca */ /* 0x000fe200000e0000 */
[--C-:B------:R-:W-:Y:S01]  /*5750*/  HADD2.F32 R65, -RZ, R66.reuse.H0_H0 ;  /* 0x20000042ff417230 */ /* 0x100fe20000004100 */
[----:B------:R-:W-:Y:S01]  /*5760*/  F2FP.F16.E4M3.UNPACK_B R61, R58 ;  /* 0x0000003aff3d723e */ /* 0x000fe200020006ff */
[----:B------:R-:W-:Y:S01]  /*5770*/  HADD2.F32 R67, -RZ, R66.H1_H1 ;  /* 0x30000042ff437230 */ /* 0x000fe20000004100 */
[-C--:B------:R-:W-:Y:S01]  /*5780*/  F2FP.F16.E4M3.UNPACK_B R70, R53.reuse ;  /* 0x00000035ff46723e */ /* 0x080fe200020006ff */
[----:B------:R-:W-:Y:S01]  /*5790*/  HADD2.F32 R52, -RZ, R63.H1_H1 ;  /* 0x3000003fff347230 */ /* 0x000fe20000004100 */
[----:B------:R-:W-:Y:S01]  /*57a0*/  F2FP.F16.E4M3.UNPACK_B R72, R53.H1 ;  /* 0x00000035ff48723e */ /* 0x000fe200030006ff */
[----:B------:R-:W-:Y:S01]  /*57b0*/  HADD2.F32 R53, -RZ, R56.H0_H0 ;  /* 0x20000038ff357230 */ /* 0x000fe20000004100 */
[-C--:B------:R-:W-:Y:S01]  /*57c0*/  F2FP.F16.E4M3.UNPACK_B R74, R54.reuse ;  /* 0x00000036ff4a723e */ /* 0x080fe200020006ff */
[----:B------:R-:W-:Y:S01]  /*57d0*/  HADD2.F32 R69, -RZ, R70.H0_H0 ;  /* 0x20000046ff457230 */ /* 0x000fe20000004100 */
[----:B------:R-:W-:Y:S01]  /*57e0*/  F2FP.F16.E4M3.UNPACK_B R76, R54.H1 ;  /* 0x00000036ff4c723e */ /* 0x000fe200030006ff */
[----:B------:R-:W-:Y:S01]  /*57f0*/  HADD2.F32 R54, -RZ, R56.H1_H1 ;  /* 0x30000038ff367230 */ /* 0x000fe20000004100 */
[----:B------:R-:W-:Y:S01]  /*5800*/  F2FP.F16.E4M3.UNPACK_B R60, R58.H1 ;  /* 0x0000003aff3c723e */ /* 0x000fe200030006ff */
[----:B------:R-:W-:Y:S01]  /*5810*/  UIADD3 UR5, UPT, UPT, UR5, 0xc0, URZ ;  /* 0x000000c005057890 */ /* 0x000fe2000fffe0ff */
[----:B------:R-:W-:Y:S01]  /*5820*/  HADD2.F32 R58, -RZ, R61.H1_H1 ;  /* 0x3000003dff3a7230 */ /* 0x000fe20000004100 */
[----:B------:R-:W-:Y:S01]  /*5830*/  F2FP.F16.E4M3.UNPACK_B R77, R55 ;  /* 0x00000037ff4d723e */ /* 0x000fe200020006ff */
[----:B------:R-:W-:Y:S01]  /*5840*/  HADD2.F32 R70, -RZ, R70.H1_H1 ;  /* 0x30000046ff467230 */ /* 0x000fe20000004100 */
[----:B------:R-:W-:Y:S01]  /*5850*/  UPRMT UR5, UR37, 0x654, UR5 ;  /* 0x0000065425057896 */ /* 0x000fe20008000005 */
[--C-:B------:R-:W-:Y:S01]  /*5860*/  HADD2.F32 R73, -RZ, R74.reuse.H0_H0 ;  /* 0x2000004aff497230 */ /* 0x100fe20000004100 */
[----:B------:R-:W-:Y:S01]  /*5870*/  F2FP.F16.E4M3.UNPACK_B R62, R59 ;  /* 0x0000003bff3e723e */ /* 0x000fe200020006ff */
[----:B------:R-:W-:Y:S01]  /*5880*/  HADD2.F32 R74, -RZ, R74.H1_H1 ;  /* 0x3000004aff4a7230 */ /* 0x000fe20000004100 */
[----:B------:R-:W-:Y:S01]  /*5890*/  F2FP.F16.E4M3.UNPACK_B R78, R55.H1 ;  /* 0x00000037ff4e723e */ /* 0x000fe200030006ff */
[C---:B---3--:R-:W-:Y:S01]  /*58a0*/  FMUL R4, R47.reuse, R4 ;  /* 0x000000042f047220 */ /* 0x048fe20000400000 */
[C---:B------:R-:W-:Y:S01]  /*58b0*/  FMUL R5, R47.reuse, R5 ;  /* 0x000000052f057220 */ /* 0x040fe20000400000 */
[C---:B------:R-:W-:Y:S01]  /*58c0*/  FMUL R8, R47.reuse, R8 ;  /* 0x000000082f087220 */ /* 0x040fe20000400000 */
[----:B------:R-:W-:Y:S01]  /*58d0*/  FMUL R9, R47, R9 ;  /* 0x000000092f097220 */ /* 0x000fe20000400000 */
[----:B------:R-:W-:Y:S01]  /*58e0*/  SYNCS.ARRIVE.TRANS64.RED.A1T0 RZ, [UR5], RZ ;  /* 0x000000ffffff79a7 */ /* 0x000fe20008100405 */
[C---:B------:R-:W-:Y:S01]  /*58f0*/  FFMA R4, R49.reuse, R48, R4 ;  /* 0x0000003031047223 */ /* 0x040fe20000000004 */
[----:B------:R-:W-:Y:S01]  /*5900*/  FFMA R5, R49, R50, R5 ;  /* 0x0000003231057223 */ /* 0x000fe20000000005 */
[C---:B------:R-:W-:Y:S01]  /*5910*/  FMUL R12, R47.reuse, R12 ;  /* 0x0000000c2f0c7220 */ /* 0x040fe20000400000 */
        /* <DEDUP_REMOVED lines=9> */
[----:B------:R-:W-:Y:S02]  /*59b0*/  HADD2.F32 R48, -RZ, R77.H1_H1 ;  /* 0x3000004dff307230 */ /* 0x000fe40000004100 */
[C---:B------:R-:W-:Y:S01]  /*59c0*/  FMUL R28, R47.reuse, R32 ;  /* 0x000000202f1c7220 */ /* 0x040fe20000400000 */
[C---:B------:R-:W-:Y:S01]  /*59d0*/  FMUL R29, R47.reuse, R33 ;  /* 0x000000212f1d7220 */ /* 0x040fe20000400000 */
[C---:B------:R-:W-:Y:S01]  /*59e0*/  FMUL R6, R47.reuse, R6 ;  /* 0x000000062f067220 */ /* 0x040fe20000400000 */
[C---:B------:R-:W-:Y:S01]  /*59f0*/  FMUL R7, R47.reuse, R7 ;  /* 0x000000072f077220 */ /* 0x040fe20000400000 */
[--C-:B------:R-:W-:Y:S02]  /*5a00*/  HADD2.F32 R55, -RZ, R57.reuse.H0_H0 ;  /* 0x20000039ff377230 */ /* 0x100fe40000004100 */
[----:B------:R-:W-:Y:S01]  /*5a10*/  FMUL R10, R47, R10 ;  /* 0x0000000a2f0a7220 */ /* 0x000fe20000400000 */
[C---:B------:R-:W-:Y:S01]  /*5a20*/  FFMA R6, R49.reuse, R51, R6 ;  /* 0x0000003331067223 */ /* 0x040fe20000000006 */
[----:B------:R-:W-:Y:S02]  /*5a30*/  HADD2.F32 R56, -RZ, R57.H1_H1 ;  /* 0x30000039ff387230 */ /* 0x000fe40000004100 */
[C---:B------:R-:W-:Y:S01]  /*5a40*/  FFMA R7, R49.reuse, R52, R7 ;  /* 0x0000003431077223 */ /* 0x040fe20000000007 */
[C---:B------:R-:W-:Y:S01]  /*5a50*/  FFMA R8, R49.reuse, R53, R8 ;  /* 0x0000003531087223 */ /* 0x040fe20000000008 */
[C---:B------:R-:W-:Y:S01]  /*5a60*/  FFMA R9, R49.reuse, R54, R9 ;  /* 0x0000003631097223 */ /* 0x040fe20000000009 */
[----:B------:R-:W-:Y:S02]  /*5a70*/  HADD2.F32 R57, -RZ, R61.H0_H0 ;  /* 0x2000003dff397230 */ /* 0x000fe40000004100 */
[----:B------:R-:W-:Y:S01]  /*5a80*/  FFMA R10, R49, R55, R10 ;  /* 0x00000037310a7223 */ /* 0x000fe2000000000a */
[----:B------:R-:W-:Y:S01]  /*5a90*/  F2FP.SATFINITE.E4M3.F32.PACK_AB_MERGE_C R92, R7, R6, RZ ;  /* 0x00000006075c723e */ /* 0x000fe200048070ff */
[----:B------:R-:W-:Y:S02]  /*5aa0*/  HADD2.F32 R61, -RZ, R62.H0_H0 ;  /* 0x2000003eff3d7230 */ /* 0x000fe40000004100 */
[----:B------:R-:W-:Y:S01]  /*5ab0*/  FMUL R11, R47, R11 ;  /* 0x0000000b2f0b7220 */ /* 0x000fe20000400000 */
[----:B------:R-:W-:Y:S01]  /*5ac0*/  F2FP.F16.E4M3.UNPACK_B R64, R59.H1 ;  /* 0x0000003bff40723e */ /* 0x000fe200030006ff */
[----:B------:R-:W-:Y:S01]  /*5ad0*/  HADD2.F32 R59, -RZ, R60.H0_H0 ;  /* 0x2000003cff3b7230 */ /* 0x000fe20000004100 */
[----:B------:R-:W-:Y:S01]  /*5ae0*/  F2FP.SATFINITE.E4M3.F32.PACK_AB_MERGE_C R92, R5, R4, R92 ;  /* 0x00000004055c723e */ /* 0x000fe2000480705c */
[C---:B------:R-:W-:Y:S01]  /*5af0*/  FFMA R11, R49.reuse, R56, R11 ;  /* 0x00000038310b7223 */ /* 0x040fe2000000000b */
[C---:B------:R-:W-:Y:S01]  /*5b00*/  FFMA R12, R49.reuse, R57, R12 ;  /* 0x00000039310c7223 */ /* 0x040fe2000000000c */
[----:B------:R-:W-:Y:S01]  /*5b10*/  FFMA R13, R49, R58, R13 ;  /* 0x0000003a310d7223 */ /* 0x000fe2000000000d */
[----:B------:R-:W-:Y:S02]  /*5b20*/  HADD2.F32 R62, -RZ, R62.H1_H1 ;  /* 0x3000003eff3e7230 */ /* 0x000fe40000004100 */
[----:B------:R-:W-:Y:S01]  /*5b30*/  FMUL R14, R47, R14 ;  /* 0x0000000e2f0e7220 */ /* 0x000fe20000400000 */
[----:B------:R-:W-:Y:S01]  /*5b40*/  HADD2.F32 R60, -RZ, R60.H1_H1 ;  /* 0x3000003cff3c7230 */ /* 0x000fe20000004100 */
[----:B------:R-:W-:Y:S01]  /*5b50*/  F2FP.SATFINITE.E4M3.F32.PACK_AB_MERGE_C R93, R11, R10, RZ ;  /* 0x0000000a0b5d723e */ /* 0x000fe200048070ff */
[----:B------:R-:W-:Y:S02]  /*5b60*/  HADD2.F32 R51, -RZ, R77.H0_H0 ;  /* 0x2000004dff337230 */ /* 0x000fe40000004100 */
[----:B------:R-:W-:Y:S01]  /*5b70*/  FFMA R14, R49, R59, R14 ;  /* 0x0000003b310e7223 */ /* 0x000fe2000000000e */
[----:B------:R-:W-:Y:S01]  /*5b80*/  FMUL R15, R47, R15 ;  /* 0x0000000f2f0f7220 */ /* 0x000fe20000400000 */
[--C-:B------:R-:W-:Y:S01]  /*5b90*/  HADD2.F32 R63, -RZ, R64.reuse.H0_H0 ;  /* 0x20000040ff3f7230 */ /* 0x100fe20000004100 */
[----:B------:R-:W-:Y:S01]  /*5ba0*/  F2FP.SATFINITE.E4M3.F32.PACK_AB_MERGE_C R93, R9, R8, R93 ;  /* 0x00000008095d723e */ /* 0x000fe2000480705d */
[----:B------:R-:W-:Y:S02]  /*5bb0*/  HADD2.F32 R64, -RZ, R64.H1_H1 ;  /* 0x30000040ff407230 */ /* 0x000fe40000004100 */
[C---:B------:R-:W-:Y:S01]  /*5bc0*/  FFMA R15, R49.reuse, R60, R15 ;  /* 0x0000003c310f7223 */ /* 0x040fe2000000000f */
[C---:B------:R-:W-:Y:S01]  /*5bd0*/  FFMA R16, R49.reuse, R61, R16 ;  /* 0x0000003d31107223 */ /* 0x040fe20000000010 */
[----:B------:R-:W-:Y:S01]  /*5be0*/  FFMA R17, R49, R62, R17 ;  /* 0x0000003e31117223 */ /* 0x000fe20000000011 */
[C---:B------:R-:W-:Y:S01]  /*5bf0*/  FMUL R18, R47.reuse, R18 ;  /* 0x000000122f127220 */ /* 0x040fe20000400000 */
[C---:B------:R-:W-:Y:S01]  /*5c00*/  FMUL R19, R47.reuse, R19 ;  /* 0x000000132f137220 */ /* 0x040fe20000400000 */
[--C-:B------:R-:W-:Y:S02]  /*5c10*/  HADD2.F32 R66, -RZ, R68.reuse.H0_H0 ;  /* 0x20000044ff427230 */ /* 0x100fe40000004100 */
[----:B------:R-:W-:Y:S01]  /*5c20*/  FMUL R3, R47, R22 ;  /* 0x000000162f037220 */ /* 0x000fe20000400000 */
[C---:B------:R-:W-:Y:S01]  /*5c30*/  FFMA R18, R49.reuse, R63, R18 ;  /* 0x0000003f31127223 */ /* 0x040fe20000000012 */
[----:B------:R-:W-:Y:S02]  /*5c40*/  HADD2.F32 R68, -RZ, R68.H1_H1 ;  /* 0x30000044ff447230 */ /* 0x000fe40000004100 */
[----:B------:R-:W-:Y:S01]  /*5c50*/  FFMA R19, R49, R64, R19 ;  /* 0x0000004031137223 */ /* 0x000fe20000000013 */
[----:B------:R-:W-:Y:S01]  /*5c60*/  FMUL R23, R47, R23 ;  /* 0x000000172f177220 */ /* 0x000fe20000400000 */
[C---:B------:R-:W-:Y:S01]  /*5c70*/  FFMA R0, R49.reuse, R65, R0 ;  /* 0x0000004131007223 */ /* 0x040fe20000000000 */
[C---:B------:R-:W-:Y:S01]  /*5c80*/  FFMA R2, R49.reuse, R67, R2 ;  /* 0x0000004331027223 */ /* 0x040fe20000000002 */
[--C-:B------:R-:W-:Y:S02]  /*5c90*/  HADD2.F32 R71, -RZ, R72.reuse.H0_H0 ;  /* 0x20000048ff477230 */ /* 0x100fe40000004100 */
[----:B------:R-:W-:Y:S01]  /*5ca0*/  FFMA R3, R49, R66, R3 ;  /* 0x0000004231037223 */ /* 0x000fe20000000003 */
[----:B------:R-:W-:Y:S02]  /*5cb0*/  HADD2.F32 R72, -RZ, R72.H1_H1 ;  /* 0x30000048ff487230 */ /* 0x000fe40000004100 */
[----:B------:R-:W-:Y:S01]  /*5cc0*/  FMUL R22, R47, R26 ;  /* 0x0000001a2f167220 */ /* 0x000fe20000400000 */
        /* <DEDUP_REMOVED lines=18> */
[----:B------:R-:W-:Y:S01]  /*5df0*/  F2FP.SATFINITE.E4M3.F32.PACK_AB_MERGE_C R94, R15, R14, RZ ;  /* 0x0000000e0f5e723e */ /* 0x000fe200048070ff */
[----:B------:R-:W-:Y:S01]  /*5e00*/  FFMA R28, R49, R51, R28 ;  /* 0x00000033311c7223 */ /* 0x000fe2000000001c */
[----:B------:R-:W-:Y:S01]  /*5e10*/  F2FP.SATFINITE.E4M3.F32.PACK_AB_MERGE_C R95, R19, R18, RZ ;  /* 0x00000012135f723e */ /* 0x000fe200048070ff */
[C---:B------:R-:W-:Y:S01]  /*5e20*/  FFMA R29, R49.reuse, R48, R29 ;  /* 0x00000030311d7223 */ /* 0x040fe2000000001d */
[C---:B------:R-:W-:Y:S01]  /*5e30*/  FFMA R30, R49.reuse, R77, R30 ;  /* 0x0000004d311e7223 */ /* 0x040fe2000000001e */
[----:B------:R-:W-:Y:S01]  /*5e40*/  FFMA R35, R49, R50, R35 ;  /* 0x0000003231237223 */ /* 0x000fe20000000023 */
[----:B------:R-:W-:Y:S02]  /*5e50*/  F2FP.SATFINITE.E4M3.F32.PACK_AB_MERGE_C R94, R13, R12, R94 ;  /* 0x0000000c0d5e723e */ /* 0x000fe4000480705e */
[----:B------:R-:W-:Y:S02]  /*5e60*/  F2FP.SATFINITE.E4M3.F32.PACK_AB_MERGE_C R95, R17, R16, R95 ;  /* 0x00000010115f723e */ /* 0x000fe4000480705f */
[----:B------:R-:W-:Y:S02]  /*5e70*/  F2FP.SATFINITE.E4M3.F32.PACK_AB_MERGE_C R113, R23, R3, RZ ;  /* 0x000000031771723e */ /* 0x000fe400048070ff */
[----:B------:R-:W-:Y:S01]  /*5e80*/  F2FP.SATFINITE.E4M3.F32.PACK_AB_MERGE_C R114, R27, R22, RZ ;  /* 0x000000161b72723e */ /* 0x000fe200048070ff */
[----:B------:R1:W-:Y:S01]  /*5e90*/  STS.128 [R103+UR43+0x1200], R92 ;  /* 0x0012005c67007988 */ /* 0x0003e20008000c2b */
[----:B------:R-:W-:Y:S02]  /*5ea0*/  F2FP.SATFINITE.E4M3.F32.PACK_AB_MERGE_C R116, R31, R26, RZ ;  /* 0x0000001a1f74723e */ /* 0x000fe400048070ff */
[----:B------:R-:W-:Y:S02]  /*5eb0*/  F2FP.SATFINITE.E4M3.F32.PACK_AB_MERGE_C R117, R35, R30, RZ ;  /* 0x0000001e2375723e */ /* 0x000fe400048070ff */
[----:B------:R-:W-:Y:S02]  /*5ec0*/  F2FP.SATFINITE.E4M3.F32.PACK_AB_MERGE_C R112, R2, R0, R113 ;  /* 0x000000000270723e */ /* 0x000fe40004807071 */
[----:B------:R-:W-:Y:S02]  /*5ed0*/  F2FP.SATFINITE.E4M3.F32.PACK_AB_MERGE_C R113, R21, R20, R114 ;  /* 0x000000141571723e */ /* 0x000fe40004807072 */
[----:B------:R-:W-:Y:S02]  /*5ee0*/  F2FP.SATFINITE.E4M3.F32.PACK_AB_MERGE_C R114, R25, R24, R116 ;  /* 0x000000181972723e */ /* 0x000fe40004807074 */
[----:B------:R-:W-:Y:S02]  /*5ef0*/  F2FP.SATFINITE.E4M3.F32.PACK_AB_MERGE_C R115, R29, R28, R117 ;  /* 0x0000001c1d73723e */ /* 0x000fe40004807075 */
[----:B------:R-:W-:Y:S03]  /*5f00*/  IADD3 R116, PT, PT, R44, 0x1, RZ ;  /* 0x000000012c747810 */ /* 0x000fe60007ffe0ff */
[----:B------:R1:W-:Y:S01]  /*5f10*/  STS.128 [R102+0x1010], R112 ;  /* 0x0010107066007388 */ /* 0x0003e20000000c00 */
[----:B------:R-:W-:Y:S01]  /*5f20*/  @!PT LDS RZ, [RZ] ;  /* 0x00000000fffff984 */ /* 0x000fe20000000800 */
[----:B------:R-:W-:Y:S01]  /*5f30*/  @!PT LDS RZ, [RZ] ;  /* 0x00000000fffff984 */ /* 0x000fe20000000800 */
[----:B------:R-:W-:Y:S01]  /*5f40*/  @!PT LDS RZ, [RZ] ;  /* 0x00000000fffff984 */ /* 0x000fe20000000800 */
[----:B------:R-:W-:Y:S01]  /*5f50*/  @!PT LDS RZ, [RZ] ;  /* 0x00000000fffff984 */ /* 0x000fe20000000800 */
[----:B------:R3:W-:Y:S07]  /*5f60*/  MEMBAR.ALL.CTA ;  /* 0x0000000000007992 */ /* 0x0007ee0000008000 */
[----:B---3--:R-:W3:Y:S02]  /*5f70*/  FENCE.VIEW.ASYNC.S ;  /* 0x00000000000073c6 */ /* 0x008ee40000000000 */
[----:B---3--:R-:W-:Y:S06]  /*5f80*/  BAR.SYNC.DEFER_BLOCKING 0x1, 0x80 ;  /* 0x0042000000007b1d */ /* 0x008fec0000010000 */
[----:B------:R-:W-:Y:S05]  /*5f90*/  @P0 BRA `(.L_x_95) ;  /* 0x0000000000340947 */ /* 0x000fea0003800000 */
[----:B------:R-:W-:Y:S01]  /*5fa0*/  UIADD3 UR12, UPT, UPT, UR43, 0x1200, URZ ;  /* 0x000012002b0c7890 */ /* 0x000fe2000fffe0ff */
[----:B------:R-:W-:Y:S01]  /*5fb0*/  R2UR UR9, R91 ;  /* 0x000000005b0972ca */ /* 0x000fe200000e0000 */
[----:B------:R-:W-:Y:S01]  /*5fc0*/  UIADD3 UR10, UP0, UPT, UR46, 0x680, URZ ;  /* 0x000006802e0a7890 */ /* 0x000fe2000ff1e0ff */
[----:B------:R-:W-:Y:S01]  /*5fd0*/  R2UR UR8, R97 ;  /* 0x00000000610872ca */ /* 0x000fe200000e0000 */
[----:B------:R-:W-:Y:S02]  /*5fe0*/  UMOV UR7, UR36 ;  /* 0x0000002400077c82 */ /* 0x000fe40008000000 */
[----:B------:R-:W-:Y:S01]  /*5ff0*/  IMAD.U32 R109, RZ, RZ, UR12 ;  /* 0x0000000cff6d7e24 */ /* 0x000fe2000f8e00ff */
[----:B------:R-:W-:Y:S04]  /*6000*/  UIADD3.X UR11, UPT, UPT, URZ, UR47, URZ, UP0, !UPT ;  /* 0x0000002fff0b7290 */ /* 0x000fe800087fe4ff */
[----:B------:R-:W-:Y:S03]  /*6010*/  R2UR UR4, R109 ;  /* 0x000000006d0472ca */ /* 0x000fe600000e0000 */
[----:B------:R-:W-:Y:S02]  /*6020*/  USHF.L.U32 UR5, UR9, 0x6, URZ ;  /* 0x0000000609057899 */ /* 0x000fe400080006ff */
[----:B------:R-:W-:Y:S09]  /*6030*/  USHF.L.U32 UR6, UR8, 0x6, URZ ;  /* 0x0000000608067899 */ /* 0x000ff200080006ff */
[----:B------:R3:W-:Y:S01]  /*6040*/  UTMASTG.3D [UR4], [UR10] ;  /* 0x000000040a0073b5 */ /* 0x0007e20008010000 */
[----:B------:R0:W-:Y:S01]  /*6050*/  UTMACMDFLUSH ;  /* 0x00000000000079b7 */ /* 0x0001e20000000000 */
[----:B---3--:R-:W-:Y:S04]  /*6060*/  DEPBAR.LE SB0, 0x0 ;  /* 0x000080000000791a */ /* 0x008fe80000000000 */
.L_x_95:
[----:B------:R-:W-:Y:S05]  /*6070*/  BSYNC.RECONVERGENT B0 ;  /* 0x0000000000007941 */ /* 0x000fea0003800200 */
.L_x_94:
[----:B------:R-:W-:Y:S01]  /*6080*/  BAR.SYNC.DEFER_BLOCKING 0x1, 0x80 ;  /* 0x0042000000007b1d */ /* 0x000fe20000010000 */
[----:B------:R-:W-:Y:S01]  /*6090*/  ISETP.NE.AND P2, PT, R110, RZ, PT ;  /* 0x000000ff6e00720c */ /* 0x000fe20003f45270 */
[----:B------:R-:W-:Y:S01]  /*60a0*/  IMAD.IADD R91, R43, 0x1, R79 ;  /* 0x000000012b5b7824 */ /* 0x000fe200078e024f */
[----:B------:R-:W-:Y:S01]  /*60b0*/  ISETP.NE.AND P0, PT, R111, 0x2, PT ;  /* 0x000000026f00780c */ /* 0x000fe20003f05270 */
[----:B------:R-:W-:Y:S01]  /*60c0*/  IMAD.IADD R97, R45, 0x1, R90 ;  /* 0x000000012d617824 */ /* 0x000fe200078e025a */
[----:B------:R-:W-:Y:S02]  /*60d0*/  ISETP.NE.AND P1, PT, R116, 0x4, PT ;  /* 0x000000047400780c */ /* 0x000fe40003f25270 */
[----:B------:R-:W-:Y:S02]  /*60e0*/  SEL R0, RZ, 0x1, P0 ;  /* 0x00000001ff007807 */ /* 0x000fe40000000000 */
[----:B------:R-:W-:Y:S02]  /*60f0*/  SEL R3, RZ, 0x1, P1 ;  /* 0x00000001ff037807 */ /* 0x000fe40000800000 */
[----:B------:R-:W-:Y:S02]  /*6100*/  LOP3.LUT R107, R107, R0, RZ, 0x3c, !PT ;  /* 0x000000006b6b7212 */ /* 0x000fe400078e3cff */
[----:B------:R-:W-:Y:S02]  /*6110*/  LOP3.LUT R108, R108, R3, RZ, 0x3c, !PT ;  /* 0x000000036c6c7212 */ /* 0x000fe400078e3cff */
[----:B------:R-:W-:Y:S02]  /*6120*/  @P2 R2UR UR36, R105 ;  /* 0x00000000692422ca */ /* 0x000fe400000e0000 */
[----:B------:R-:W-:Y:S02]  /*6130*/  SEL R111, R111, RZ, P0 ;  /* 0x000000ff6f6f7207 */ /* 0x000fe40000000000 */
[----:B------:R-:W-:Y:S01]  /*6140*/  SEL R44, R116, RZ, P1 ;  /* 0x000000ff742c7207 */ /* 0x000fe20000800000 */
[----:B------:R-:W-:Y:S10]  /*6150*/  @P2 BRA `(.L_x_96) ;  /* 0xffffffe400842947 */ /* 0x000ff4000383ffff */
[----:B------:R-:W-:Y:S05]  /*6160*/  EXIT ;  /* 0x000000000000794d */ /* 0x000fea0003800000 */
.L_x_19:
[----:B--2---:R2:W1:Y:S02]  /*6170*/  SYNCS.PHASECHK.TRANS64.TRYWAIT P0, [R3+URZ+0xf0], R2 ;  /* 0x0000f002030075a7 */ /* 0x00446400080011ff */
[----:B-1----:R-:W-:Y:S05]  /*6180*/  @!P0 NANOSLEEP.SYNCS 0x989680 ;  /* 0x009896800000895d */ /* 0x002fea0003900000 */
[----:B------:R-:W1:Y:S02]  /*6190*/  @!P0 SYNCS.PHASECHK.TRANS64 P0, [R3+URZ+0xf0], R2 ;  /* 0x0000f002030085a7 */ /* 0x000e6400080010ff */
[----:B-1----:R-:W-:Y:S05]  /*61a0*/  @!P0 BRA `(.L_x_19) ;  /* 0xfffffffc00f08947 */ /* 0x002fea000383ffff */
[----:B------:R-:W-:Y:S05]  /*61b0*/  BRA `(.L_x_97) ;  /* 0xffffffb400007947 */ /* 0x000fea000383ffff */
.L_x_22:
[----:B-1----:R-:W-:-:S07]  /*61c0*/  MOV R2, UR33 ;  /* 0x0000002100027c02 */ /* 0x002fce0008000f00 */
.L_x_98:
[----:B-1----:R1:W2:Y:S02]  /*61d0*/  SYNCS.PHASECHK.TRANS64.TRYWAIT P0, [R2+URZ+0x30], R5 ;  /* 0x00003005020075a7 */ /* 0x0022a400080011ff */
[----:B--2---:R-:W-:Y:S05]  /*61e0*/  @!P0 NANOSLEEP.SYNCS 0x989680 ;  /* 0x009896800000895d */ /* 0x004fea0003900000 */
[----:B------:R-:W2:Y:S02]  /*61f0*/  @!P0 SYNCS.PHASECHK.TRANS64 P0, [R2+URZ+0x30], R5 ;  /* 0x00003005020085a7 */ /* 0x000ea400080010ff */
[----:B--2---:R-:W-:Y:S05]  /*6200*/  @!P0 BRA `(.L_x_98) ;  /* 0xfffffffc00f08947 */ /* 0x004fea000383ffff */
[----:B------:R-:W-:Y:S05]  /*6210*/  BRA `(.L_x_21) ;  /* 0xffffffb400507947 */ /* 0x000fea000383ffff */
.L_x_28:
[----:B-1----:R-:W-:-:S07]  /*6220*/  MOV R2, UR17 ;  /* 0x0000001100027c02 */ /* 0x002fce0008000f00 */
.L_x_99:
[----:B-1----:R1:W2:Y:S02]  /*6230*/  SYNCS.PHASECHK.TRANS64.TRYWAIT P0, [R2+URZ+0x30], R5 ;  /* 0x00003005020075a7 */ /* 0x0022a400080011ff */
[----:B--2---:R-:W-:Y:S05]  /*6240*/  @!P0 NANOSLEEP.SYNCS 0x989680 ;  /* 0x009896800000895d */ /* 0x004fea0003900000 */
[----:B------:R-:W2:Y:S02]  /*6250*/  @!P0 SYNCS.PHASECHK.TRANS64 P0, [R2+URZ+0x30], R5 ;  /* 0x00003005020085a7 */ /* 0x000ea400080010ff */
[----:B--2---:R-:W-:Y:S05]  /*6260*/  @!P0 BRA `(.L_x_99) ;  /* 0xfffffffc00f08947 */ /* 0x004fea000383ffff */
[----:B------:R-:W-:Y:S05]  /*6270*/  BRA `(.L_x_27) ;  /* 0xffffffb400f47947 */ /* 0x000fea000383ffff */
.L_x_32:
[----:B-1----:R1:W2:Y:S02]  /*6280*/  SYNCS.PHASECHK.TRANS64.TRYWAIT P0, [R2+URZ+0x80], R3 ;  /* 0x00008003020075a7 */ /* 0x0022a400080011ff */
[----:B--2---:R-:W-:Y:S05]  /*6290*/  @!P0 NANOSLEEP.SYNCS 0x989680 ;  /* 0x009896800000895d */ /* 0x004fea0003900000 */
[----:B------:R-:W2:Y:S02]  /*62a0*/  @!P0 SYNCS.PHASECHK.TRANS64 P0, [R2+URZ+0x80], R3 ;  /* 0x00008003020085a7 */ /* 0x000ea400080010ff */
[----:B--2---:R-:W-:Y:S05]  /*62b0*/  @!P0 BRA `(.L_x_32) ;  /* 0xfffffffc00f08947 */ /* 0x004fea000383ffff */
[----:B------:R-:W-:Y:S05]  /*62c0*/  BRA `(.L_x_100) ;  /* 0xffffffb800807947 */ /* 0x000fea000383ffff */
.L_x_36:
[----:B----4-:R-:W-:-:S07]  /*62d0*/  MOV R0, UR5 ;  /* 0x0000000500007c02 */ /* 0x010fce0008000f00 */
.L_x_101:
[----:B-1----:R1:W2:Y:S02]  /*62e0*/  SYNCS.PHASECHK.TRANS64.TRYWAIT P0, [R0+URZ], R3 ;  /* 0x00000003000075a7 */ /* 0x0022a400080011ff */
[----:B--2---:R-:W-:Y:S05]  /*62f0*/  @!P0 NANOSLEEP.SYNCS 0x989680 ;  /* 0x009896800000895d */ /* 0x004fea0003900000 */
[----:B------:R-:W2:Y:S02]  /*6300*/  @!P0 SYNCS.PHASECHK.TRANS64 P0, [R0+URZ], R3 ;  /* 0x00000003000085a7 */ /* 0x000ea400080010ff */
[----:B--2---:R-:W-:Y:S05]  /*6310*/  @!P0 BRA `(.L_x_101) ;  /* 0xfffffffc00f08947 */ /* 0x004fea000383ffff */
[----:B------:R-:W-:Y:S05]  /*6320*/  BRA `(.L_x_102) ;  /* 0xffffffbc00f07947 */ /* 0x000fea000383ffff */
.L_x_37:
[----:B----4-:R-:W-:-:S07]  /*6330*/  MOV R0, UR5 ;  /* 0x0000000500007c02 */ /* 0x010fce0008000f00 */
.L_x_103:
[----:B-1----:R1:W2:Y:S02]  /*6340*/  SYNCS.PHASECHK.TRANS64.TRYWAIT P0, [R0+URZ], R3 ;  /* 0x00000003000075a7 */ /* 0x0022a400080011ff */
[----:B--2---:R-:W-:Y:S05]  /*6350*/  @!P0 NANOSLEEP.SYNCS 0x989680 ;  /* 0x009896800000895d */ /* 0x004fea0003900000 */
[----:B------:R-:W2:Y:S02]  /*6360*/  @!P0 SYNCS.PHASECHK.TRANS64 P0, [R0+URZ], R3 ;  /* 0x00000003000085a7 */ /* 0x000ea400080010ff */
[----:B--2---:R-:W-:Y:S05]  /*6370*/  @!P0 BRA `(.L_x_103) ;  /* 0xfffffffc00f08947 */ /* 0x004fea000383ffff */
[----:B------:R-:W-:Y:S05]  /*6380*/  BRA `(.L_x_104) ;  /* 0xffffffbc00fc7947 */ /* 0x000fea000383ffff */
.L_x_38:
[----:B----4-:R-:W-:-:S07]  /*6390*/  MOV R0, UR5 ;  /* 0x0000000500007c02 */ /* 0x010fce0008000f00 */
.L_x_105:
[----:B-1----:R1:W2:Y:S02]  /*63a0*/  SYNCS.PHASECHK.TRANS64.TRYWAIT P0, [R0+URZ], R3 ;  /* 0x00000003000075a7 */ /* 0x0022a400080011ff */
[----:B--2---:R-:W-:Y:S05]  /*63b0*/  @!P0 NANOSLEEP.SYNCS 0x989680 ;  /* 0x009896800000895d */ /* 0x004fea0003900000 */
[----:B------:R-:W2:Y:S02]  /*63c0*/  @!P0 SYNCS.PHASECHK.TRANS64 P0, [R0+URZ], R3 ;  /* 0x00000003000085a7 */ /* 0x000ea400080010ff */
[----:B--2---:R-:W-:Y:S05]  /*63d0*/  @!P0 BRA `(.L_x_105) ;  /* 0xfffffffc00f08947 */ /* 0x004fea000383ffff */
[----:B------:R-:W-:Y:S05]  /*63e0*/  BRA `(.L_x_106) ;  /* 0xffffffc000087947 */ /* 0x000fea000383ffff */
.L_x_39:
[----:B----4-:R-:W-:-:S07]  /*63f0*/  MOV R0, UR5 ;  /* 0x0000000500007c02 */ /* 0x010fce0008000f00 */
.L_x_107:
[----:B-1----:R1:W2:Y:S02]  /*6400*/  SYNCS.PHASECHK.TRANS64.TRYWAIT P0, [R0+URZ], R3 ;  /* 0x00000003000075a7 */ /* 0x0022a400080011ff */
[----:B--2---:R-:W-:Y:S05]  /*6410*/  @!P0 NANOSLEEP.SYNCS 0x989680 ;  /* 0x009896800000895d */ /* 0x004fea0003900000 */
[----:B------:R-:W2:Y:S02]  /*6420*/  @!P0 SYNCS.PHASECHK.TRANS64 P0, [R0+URZ], R3 ;  /* 0x00000003000085a7 */ /* 0x000ea400080010ff */
[----:B--2---:R-:W-:Y:S05]  /*6430*/  @!P0 BRA `(.L_x_107) ;  /* 0xfffffffc00f08947 */ /* 0x004fea000383ffff */
[----:B------:R-:W-:Y:S05]  /*6440*/  BRA `(.L_x_108) ;  /* 0xffffffc000147947 */ /* 0x000fea000383ffff */
.L_x_40:
[----:B----4-:R-:W-:-:S07]  /*6450*/  MOV R0, UR5 ;  /* 0x0000000500007c02 */ /* 0x010fce0008000f00 */
.L_x_109:
[----:B-1----:R1:W2:Y:S02]  /*6460*/  SYNCS.PHASECHK.TRANS64.TRYWAIT P0, [R0+URZ], R3 ;  /* 0x00000003000075a7 */ /* 0x0022a400080011ff */
[----:B--2---:R-:W-:Y:S05]  /*6470*/  @!P0 NANOSLEEP.SYNCS 0x989680 ;  /* 0x009896800000895d */ /* 0x004fea0003900000 */
[----:B------:R-:W2:Y:S02]  /*6480*/  @!P0 SYNCS.PHASECHK.TRANS64 P0, [R0+URZ], R3 ;  /* 0x00000003000085a7 */ /* 0x000ea400080010ff */
[----:B--2---:R-:W-:Y:S05]  /*6490*/  @!P0 BRA `(.L_x_109) ;  /* 0xfffffffc00f08947 */ /* 0x004fea000383ffff */
[----:B------:R-:W-:Y:S05]  /*64a0*/  BRA `(.L_x_110) ;  /* 0xffffffc000207947 */ /* 0x000fea000383ffff */
.L_x_43:
[----:B-1----:R1:W2:Y:S02]  /*64b0*/  SYNCS.PHASECHK.TRANS64.TRYWAIT P0, [R0+URZ+0xe0], R5 ;  /* 0x0000e005000075a7 */ /* 0x0022a400080011ff */
[----:B--2---:R-:W-:Y:S05]  /*64c0*/  @!P0 NANOSLEEP.SYNCS 0x989680 ;  /* 0x009896800000895d */ /* 0x004fea0003900000 */
[----:B------:R-:W2:Y:S02]  /*64d0*/  @!P0 SYNCS.PHASECHK.TRANS64 P0, [R0+URZ+0xe0], R5 ;  /* 0x0000e005000085a7 */ /* 0x000ea400080010ff */
[----:B--2---:R-:W-:Y:S05]  /*64e0*/  @!P0 BRA `(.L_x_43) ;  /* 0xfffffffc00f08947 */ /* 0x004fea000383ffff */
[----:B------:R-:W-:Y:S05]  /*64f0*/  BRA `(.L_x_111) ;  /* 0xffffffc0007c7947 */ /* 0x000fea000383ffff */
.L_x_44:
[----:B------:R-:W-:-:S07]  /*6500*/  MOV R0, UR5 ;  /* 0x0000000500007c02 */ /* 0x000fce0008000f00 */
.L_x_112:
[----:B-1----:R1:W2:Y:S02]  /*6510*/  SYNCS.PHASECHK.TRANS64.TRYWAIT P0, [R0+URZ+0x90], R5 ;  /* 0x00009005000075a7 */ /* 0x0022a400080011ff */
[----:B--2---:R-:W-:Y:S05]  /*6520*/  @!P0 NANOSLEEP.SYNCS 0x989680 ;  /* 0x009896800000895d */ /* 0x004fea0003900000 */
[----:B------:R-:W2:Y:S02]  /*6530*/  @!P0 SYNCS.PHASECHK.TRANS64 P0, [R0+URZ+0x90], R5 ;  /* 0x00009005000085a7 */ /* 0x000ea400080010ff */
[----:B--2---:R-:W-:Y:S05]  /*6540*/  @!P0 BRA `(.L_x_112) ;  /* 0xfffffffc00f08947 */ /* 0x004fea000383ffff */
[----:B------:R-:W-:Y:S05]  /*6550*/  BRA `(.L_x_113) ;  /* 0xffffffc0008c7947 */ /* 0x000fea000383ffff */
.L_x_45:
[----:B-1----:R1:W2:Y:S02]  /*6560*/  SYNCS.PHASECHK.TRANS64.TRYWAIT P1, [R0+URZ+0x80], R5 ;  /* 0x00008005000075a7 */ /* 0x0022a400080211ff */
[----:B--2---:R-:W-:Y:S05]  /*6570*/  @!P1 NANOSLEEP.SYNCS 0x989680 ;  /* 0x009896800000995d */ /* 0x004fea0003900000 */
[----:B------:R-:W2:Y:S02]  /*6580*/  @!P1 SYNCS.PHASECHK.TRANS64 P1, [R0+URZ+0x80], R5 ;  /* 0x00008005000095a7 */ /* 0x000ea400080210ff */
[----:B--2---:R-:W-:Y:S05]  /*6590*/  @!P1 BRA `(.L_x_45) ;  /* 0xfffffffc00f09947 */ /* 0x004fea000383ffff */
[----:B------:R-:W-:Y:S05]  /*65a0*/  BRA `(.L_x_114) ;  /* 0xffffffc000bc7947 */ /* 0x000fea000383ffff */
.L_x_48:
[----:B------:R-:W-:-:S07]  /*65b0*/  MOV R0, UR5 ;  /* 0x0000000500007c02 */ /* 0x000fce0008000f00 */
.L_x_115:
[----:B-1----:R1:W2:Y:S02]  /*65c0*/  SYNCS.PHASECHK.TRANS64.TRYWAIT P0, [R0+URZ+0x90], R3 ;  /* 0x00009003000075a7 */ /* 0x0022a400080011ff */
[----:B--2---:R-:W-:Y:S05]  /*65d0*/  @!P0 NANOSLEEP.SYNCS 0x989680 ;  /* 0x009896800000895d */ /* 0x004fea0003900000 */
[----:B------:R-:W2:Y:S02]  /*65e0*/  @!P0 SYNCS.PHASECHK.TRANS64 P0, [R0+URZ+0x90], R3 ;  /* 0x00009003000085a7 */ /* 0x000ea400080010ff */
[----:B--2---:R-:W-:Y:S05]  /*65f0*/  @!P0 BRA `(.L_x_115) ;  /* 0xfffffffc00f08947 */ /* 0x004fea000383ffff */
[----:B------:R-:W-:Y:S05]  /*6600*/  BRA `(.L_x_47) ;  /* 0xffffffc400107947 */ /* 0x000fea000383ffff */
.L_x_55:
[----:B-1----:R1:W2:Y:S02]  /*6610*/  SYNCS.PHASECHK.TRANS64.TRYWAIT P1, [R0+URZ+0x80], R5 ;  /* 0x00008005000075a7 */ /* 0x0022a400080211ff */
[----:B--2---:R-:W-:Y:S05]  /*6620*/  @!P1 NANOSLEEP.SYNCS 0x989680 ;  /* 0x009896800000995d */ /* 0x004fea0003900000 */
[----:B------:R-:W2:Y:S02]  /*6630*/  @!P1 SYNCS.PHASECHK.TRANS64 P1, [R0+URZ+0x80], R5 ;  /* 0x00008005000095a7 */ /* 0x000ea400080210ff */
[----:B--2---:R-:W-:Y:S05]  /*6640*/  @!P1 BRA `(.L_x_55) ;  /* 0xfffffffc00f09947 */ /* 0x004fea000383ffff */
[----:B------:R-:W-:Y:S05]  /*6650*/  BRA `(.L_x_116) ;  /* 0xffffffc800687947 */ /* 0x000fea000383ffff */
.L_x_56:
[----:B------:R-:W-:-:S07]  /*6660*/  MOV R3, UR9 ;  /* 0x0000000900037c02 */ /* 0x000fce0008000f00 */
.L_x_117:
[----:B-1----:R1:W2:Y:S02]  /*6670*/  SYNCS.PHASECHK.TRANS64.TRYWAIT P0, [R3+URZ+0xc0], R0 ;  /* 0x0000c000030075a7 */ /* 0x0022a400080011ff */
[----:B--2---:R-:W-:Y:S05]  /*6680*/  @!P0 NANOSLEEP.SYNCS 0x989680 ;  /* 0x009896800000895d */ /* 0x004fea0003900000 */
[----:B------:R-:W2:Y:S02]  /*6690*/  @!P0 SYNCS.PHASECHK.TRANS64 P0, [R3+URZ+0xc0], R0 ;  /* 0x0000c000030085a7 */ /* 0x000ea400080010ff */
[----:B--2---:R-:W-:Y:S05]  /*66a0*/  @!P0 BRA `(.L_x_117) ;  /* 0xfffffffc00f08947 */ /* 0x004fea000383ffff */
[----:B------:R-:W-:Y:S05]  /*66b0*/  BRA `(.L_x_118) ;  /* 0xffffffc8009c7947 */ /* 0x000fea000383ffff */
.L_x_59:
[----:B------:R-:W-:Y:S07]  /*66c0*/  MOV R0, UR7 ;  /* 0x0000000700007c02 */ /* 0x000fee0008000f00 */
.L_x_119:
[----:B-1----:R1:W2:Y:S02]  /*66d0*/  SYNCS.PHASECHK.TRANS64.TRYWAIT P0, [R0+URZ], R3 ;  /* 0x00000003000075a7 */ /* 0x0022a400080011ff */
[----:B--2---:R-:W-:Y:S05]  /*66e0*/  @!P0 NANOSLEEP.SYNCS 0x989680 ;  /* 0x009896800000895d */ /* 0x004fea0003900000 */
[----:B------:R-:W2:Y:S02]  /*66f0*/  @!P0 SYNCS.PHASECHK.TRANS64 P0, [R0+URZ], R3 ;  /* 0x00000003000085a7 */ /* 0x000ea400080010ff */
[----:B--2---:R-:W-:Y:S05]  /*6700*/  @!P0 BRA `(.L_x_119) ;  /* 0xfffffffc00f08947 */ /* 0x004fea000383ffff */
[----:B------:R-:W-:Y:S05]  /*6710*/  BRA `(.L_x_58) ;  /* 0xffffffc800d47947 */ /* 0x000fea000383ffff */
.L_x_62:
[----:B------:R-:W-:-:S07]  /*6720*/  MOV R0, UR5 ;  /* 0x0000000500007c02 */ /* 0x000fce0008000f00 */
.L_x_120:
[----:B--2---:R2:W3:Y:S02]  /*6730*/  SYNCS.PHASECHK.TRANS64.TRYWAIT P0, [R0+URZ], R3 ;  /* 0x00000003000075a7 */ /* 0x0044e400080011ff */
[----:B---3--:R-:W-:Y:S05]  /*6740*/  @!P0 NANOSLEEP.SYNCS 0x989680 ;  /* 0x009896800000895d */ /* 0x008fea0003900000 */
[----:B------:R-:W3:Y:S02]  /*6750*/  @!P0 SYNCS.PHASECHK.TRANS64 P0, [R0+URZ], R3 ;  /* 0x00000003000085a7 */ /* 0x000ee400080010ff */
[----:B---3--:R-:W-:Y:S05]  /*6760*/  @!P0 BRA `(.L_x_120) ;  /* 0xfffffffc00f08947 */ /* 0x008fea000383ffff */
[----:B------:R-:W-:Y:S05]  /*6770*/  BRA `(.L_x_121) ;  /* 0xffffffcc00747947 */ /* 0x000fea000383ffff */
.L_x_63:
[----:B------:R-:W-:-:S07]  /*6780*/  MOV R0, UR5 ;  /* 0x0000000500007c02 */ /* 0x000fce0008000f00 */
.L_x_122:
[----:B--2---:R2:W3:Y:S02]  /*6790*/  SYNCS.PHASECHK.TRANS64.TRYWAIT P0, [R0+URZ], R3 ;  /* 0x00000003000075a7 */ /* 0x0044e400080011ff */
[----:B---3--:R-:W-:Y:S05]  /*67a0*/  @!P0 NANOSLEEP.SYNCS 0x989680 ;  /* 0x009896800000895d */ /* 0x008fea0003900000 */
[----:B------:R-:W3:Y:S02]  /*67b0*/  @!P0 SYNCS.PHASECHK.TRANS64 P0, [R0+URZ], R3 ;  /* 0x00000003000085a7 */ /* 0x000ee400080010ff */
[----:B---3--:R-:W-:Y:S05]  /*67c0*/  @!P0 BRA `(.L_x_122) ;  /* 0xfffffffc00f08947 */ /* 0x008fea000383ffff */
[----:B------:R-:W-:Y:S05]  /*67d0*/  BRA `(.L_x_123) ;  /* 0xffffffcc00807947 */ /* 0x000fea000383ffff */
.L_x_64:
[----:B------:R-:W-:-:S07]  /*67e0*/  MOV R0, UR5 ;  /* 0x0000000500007c02 */ /* 0x000fce0008000f00 */
.L_x_124:
[----:B--2---:R2:W3:Y:S02]  /*67f0*/  SYNCS.PHASECHK.TRANS64.TRYWAIT P0, [R0+URZ], R3 ;  /* 0x00000003000075a7 */ /* 0x0044e400080011ff */
[----:B---3--:R-:W-:Y:S05]  /*6800*/  @!P0 NANOSLEEP.SYNCS 0x989680 ;  /* 0x009896800000895d */ /* 0x008fea0003900000 */
[----:B------:R-:W3:Y:S02]  /*6810*/  @!P0 SYNCS.PHASECHK.TRANS64 P0, [R0+URZ], R3 ;  /* 0x00000003000085a7 */ /* 0x000ee400080010ff */
[----:B---3--:R-:W-:Y:S05]  /*6820*/  @!P0 BRA `(.L_x_124) ;  /* 0xfffffffc00f08947 */ /* 0x008fea000383ffff */
[----:B------:R-:W-:Y:S05]  /*6830*/  BRA `(.L_x_125) ;  /* 0xffffffcc008c7947 */ /* 0x000fea000383ffff */
.L_x_65:
[----:B------:R-:W-:-:S07]  /*6840*/  MOV R0, UR7 ;  /* 0x0000000700007c02 */ /* 0x000fce0008000f00 */
.L_x_126:
[----:B--2---:R2:W3:Y:S02]  /*6850*/  SYNCS.PHASECHK.TRANS64.TRYWAIT P0, [R0+URZ], R3 ;  /* 0x00000003000075a7 */ /* 0x0044e400080011ff */
[----:B---3--:R-:W-:Y:S05]  /*6860*/  @!P0 NANOSLEEP.SYNCS 0x989680 ;  /* 0x009896800000895d */ /* 0x008fea0003900000 */
[----:B------:R-:W3:Y:S02]  /*6870*/  @!P0 SYNCS.PHASECHK.TRANS64 P0, [R0+URZ], R3 ;  /* 0x00000003000085a7 */ /* 0x000ee400080010ff */
[----:B---3--:R-:W-:Y:S05]  /*6880*/  @!P0 BRA `(.L_x_126) ;  /* 0xfffffffc00f08947 */ /* 0x008fea000383ffff */
[----:B------:R-:W-:Y:S05]  /*6890*/  BRA `(.L_x_127) ;  /* 0xffffffcc00987947 */ /* 0x000fea000383ffff */
.L_x_70:
[----:B---3--:R3:W1:Y:S02]  /*68a0*/  SYNCS.PHASECHK.TRANS64.TRYWAIT P0, [R0+URZ+0x80], R3 ;  /* 0x00008003000075a7 */ /* 0x00866400080011ff */
[----:B-1----:R-:W-:Y:S05]  /*68b0*/  @!P0 NANOSLEEP.SYNCS 0x989680 ;  /* 0x009896800000895d */ /* 0x002fea0003900000 */
[----:B------:R-:W1:Y:S02]  /*68c0*/  @!P0 SYNCS.PHASECHK.TRANS64 P0, [R0+URZ+0x80], R3 ;  /* 0x00008003000085a7 */ /* 0x000e6400080010ff */
[----:B-1----:R-:W-:Y:S05]  /*68d0*/  @!P0 BRA `(.L_x_70) ;  /* 0xfffffffc00f08947 */ /* 0x002fea000383ffff */
[----:B------:R-:W-:Y:S05]  /*68e0*/  BRA `(.L_x_128) ;  /* 0xffffffd000947947 */ /* 0x000fea000383ffff */
.L_x_73:
[----:B------:R-:W-:Y:S07]  /*68f0*/  MOV R0, UR6 ;  /* 0x0000000600007c02 */ /* 0x000fee0008000f00 */
.L_x_129:
[----:B-1----:R1:W3:Y:S02]  /*6900*/  SYNCS.PHASECHK.TRANS64.TRYWAIT P0, [R0+URZ+0x78], R3 ;  /* 0x00007803000075a7 */ /* 0x0022e400080011ff */
[----:B---3--:R-:W-:Y:S05]  /*6910*/  @!P0 NANOSLEEP.SYNCS 0x989680 ;  /* 0x009896800000895d */ /* 0x008fea0003900000 */
[----:B------:R-:W3:Y:S02]  /*6920*/  @!P0 SYNCS.PHASECHK.TRANS64 P0, [R0+URZ+0x78], R3 ;  /* 0x00007803000085a7 */ /* 0x000ee400080010ff */
[----:B---3--:R-:W-:Y:S05]  /*6930*/  @!P0 BRA `(.L_x_129) ;  /* 0xfffffffc00f08947 */ /* 0x008fea000383ffff */
[----:B------:R-:W-:Y:S05]  /*6940*/  BRA `(.L_x_72) ;  /* 0xffffffd400807947 */ /* 0x000fea000383ffff */
.L_x_76:
[----:B------:R-:W-:Y:S07]  /*6950*/  MOV R3, UR6 ;  /* 0x0000000600037c02 */ /* 0x000fee0008000f00 */
.L_x_130:
[----:B-1----:R1:W2:Y:S02]  /*6960*/  SYNCS.PHASECHK.TRANS64.TRYWAIT P2, [R3+URZ+0x68], R26 ;  /* 0x0000681a030075a7 */ /* 0x0022a400080411ff */
[----:B--2---:R-:W-:Y:S05]  /*6970*/  @!P2 NANOSLEEP.SYNCS 0x989680 ;  /* 0x009896800000a95d */ /* 0x004fea0003900000 */
[----:B------:R-:W2:Y:S02]  /*6980*/  @!P2 SYNCS.PHASECHK.TRANS64 P2, [R3+URZ+0x68], R26 ;  /* 0x0000681a0300a5a7 */ /* 0x000ea400080410ff */
[----:B--2---:R-:W-:Y:S05]  /*6990*/  @!P2 BRA `(.L_x_130) ;  /* 0xfffffffc00f0a947 */ /* 0x004fea000383ffff */
[----:B------:R-:W-:Y:S05]  /*69a0*/  BRA `(.L_x_131) ;  /* 0xffffffd800147947 */ /* 0x000fea000383ffff */
.L_x_79:
[----:B--2---:R2:W4:Y:S02]  /*69b0*/  SYNCS.PHASECHK.TRANS64.TRYWAIT P0, [R0+URZ+0x80], R3 ;  /* 0x00008003000075a7 */ /* 0x00452400080011ff */
[----:B----4-:R-:W-:Y:S05]  /*69c0*/  @!P0 NANOSLEEP.SYNCS 0x989680 ;  /* 0x009896800000895d */ /* 0x010fea0003900000 */
[----:B------:R-:W4:Y:S02]  /*69d0*/  @!P0 SYNCS.PHASECHK.TRANS64 P0, [R0+URZ+0x80], R3 ;  /* 0x00008003000085a7 */ /* 0x000f2400080010ff */
[----:B----4-:R-:W-:Y:S05]  /*69e0*/  @!P0 BRA `(.L_x_79) ;  /* 0xfffffffc00f08947 */ /* 0x010fea000383ffff */
[----:B------:R-:W-:Y:S05]  /*69f0*/  BRA `(.L_x_132) ;  /* 0xffffffdc00707947 */ /* 0x000fea000383ffff */
.L_x_90:
[----:B-1----:R-:W-:Y:S04]  /*6a00*/  MOV R0, UR43 ;  /* 0x0000002b00007c02 */ /* 0x002fe80008000f00 */
[----:B------:R1:W2:Y:S03]  /*6a10*/  SYNCS.PHASECHK.TRANS64.TRYWAIT P1, [R0+URZ+0x60], R3 ;  /* 0x00006003000075a7 */ /* 0x0002a600080211ff */
[----:B--2---:R-:W-:Y:S05]  /*6a20*/  @!P1 NANOSLEEP.SYNCS 0x989680 ;  /* 0x009896800000995d */ /* 0x004fea0003900000 */
[----:B------:R-:W2:Y:S02]  /*6a30*/  @!P1 SYNCS.PHASECHK.TRANS64 P1, [R0+URZ+0x60], R3 ;  /* 0x00006003000095a7 */ /* 0x000ea400080210ff */
[----:B--2---:R-:W-:Y:S05]  /*6a40*/  @!P1 BRA `(.L_x_90) ;  /* 0xfffffffc00ec9947 */ /* 0x004fea000383ffff */
[----:B------:R-:W-:Y:S05]  /*6a50*/  BRA `(.L_x_89) ;  /* 0xffffffe800647947 */ /* 0x000fea000383ffff */
.L_x_92:
[----:B-1----:R1:W4:Y:S02]  /*6a60*/  SYNCS.PHASECHK.TRANS64.TRYWAIT P1, [R92+URZ+0xa0], R7 ;  /* 0x0000a0075c0075a7 */ /* 0x00232400080211ff */
[----:B----4-:R-:W-:Y:S05]  /*6a70*/  @!P1 NANOSLEEP.SYNCS 0x989680 ;  /* 0x009896800000995d */ /* 0x010fea0003900000 */
[----:B------:R-:W4:Y:S02]  /*6a80*/  @!P1 SYNCS.PHASECHK.TRANS64 P1, [R92+URZ+0xa0], R7 ;  /* 0x0000a0075c0095a7 */ /* 0x000f2400080210ff */
[----:B----4-:R-:W-:Y:S05]  /*6a90*/  @!P1 BRA `(.L_x_92) ;  /* 0xfffffffc00f09947 */ /* 0x010fea000383ffff */
[----:B------:R-:W-:Y:S05]  /*6aa0*/  BRA `(.L_x_91) ;  /* 0xffffffe800a07947 */ /* 0x000fea000383ffff */
        .weak           $__internal_0_$__cuda_sm10x_tcgen05_guardrail_trap_col_being_dealloced_not_returned_by_alloc
        .type           $__internal_0_$__cuda_sm10x_tcgen05_guardrail_trap_col_being_dealloced_not_returned_by_alloc,@function
        .size           $__internal_0_$__cuda_sm10x_tcgen05_guardrail_trap_col_being_dealloced_not_returned_by_alloc,($__internal_1_$__cuda_sm10x_tcgen05_guardrail_trap_phase_invalid_during_alloc - $__internal_0_$__cuda_sm10x_tcgen05_guardrail_trap_col_being_dealloced_not_returned_by_alloc)
$__internal_0_$__cuda_sm10x_tcgen05_guardrail_trap_col_being_dealloced_not_returned_by_alloc:
[----:B------:R-:W-:Y:S05]  /*6ab0*/  BPT.TRAP 0x1 ;  /* 0x000000040000795c */ /* 0x000fea0000300000 */
[----:B------:R-:W-:-:S04]  /*6ac0*/  HFMA2 R3, -RZ, RZ, 0, 0 ;  /* 0x00000000ff037431 */ /* 0x000fc800000001ff */
[----:B------:R-:W-:Y:S05]  /*6ad0*/  RET.REL.NODEC R2 `(_ZN7cutlass13device_kernelINS_4gemm6kernel13GemmUniversalIN4cute5tupleIJiiiiEEENS1_10collective13CollectiveMmaINS1_35MainloopSm100TmaUmmaWarpSpecializedILi6ELi2ELi4ENS5_IJNS4_1CILi1EEESB_SB_EEEEENS5_IJNSA_ILi64EEESE_NSA_ILi32EEEEEENS_12float_e4m3_tENS5_IJlSB_lEEESH_SI_NS4_8TiledMMAINS4_8MMA_AtomIJNS4_10MMA_TraitsINS4_19SM100_MMA_F8F6F4_SSEJSH_SH_fSE_SE_NS4_17integral_constantINS4_4UMMA5MajorELSP_0EEESQ_NSN_INSO_7ScaleInELSR_0EEESS_EEEEEENS4_6LayoutISC_NS5_IJNSA_ILi0EEESW_SW_EEEEENS5_IJNS4_10UnderscoreESZ_SZ_EEEEENS4_13SM90_TMA_LOADENS4_14ComposedLayoutINS4_7SwizzleILi1ELi4ELi3EEENS4_18smem_ptr_flag_bitsILi8EEENSV_INS5_IJNSA_ILi8EEESF_EEENS5_IJSF_SB_EEEEEEEvNS4_8identityES12_S1C_vS1D_EENS_8epilogue10collective18CollectiveEpilogueINS1F_23Sm100TmaWarpSpecializedILi1ELi1ELi32ELb0ELb0EEEJSG_NS5_IJNSV_ISE_SB_EES1K_EEESH_SI_SH_SI_NS1F_6fusion15FusionCallbacksIS1J_NS1M_17LinearCombinationISH_fSH_fLNS_15FloatRoundStyleE2EEESG_S1L_JEEENS4_5SM1004TMEM4LOAD26SM100_TMEM_LOAD_16dp32b32xES12_NS13_INS14_ILi2ELi4ELi3EEES17_NSV_INS5_IJS18_SE_EEENS5_IJSE_SB_EEEEEEENS4_39AutoVectorizingCopyWithAssumedAlignmentILi128EEENS4_14SM90_TMA_STOREES20_S22_S22_EEEvvEEEEvNT_6ParamsE) ;  /* 0xffffff9402487950 */ /* 0x000fea0003c3ffff */
        .weak           $__internal_1_$__cuda_sm10x_tcgen05_guardrail_trap_phase_invalid_during_alloc
        .type           $__internal_1_$__cuda_sm10x_tcgen05_guardrail_trap_phase_invalid_during_alloc,@function
        .size           $__internal_1_$__cuda_sm10x_tcgen05_guardrail_trap_phase_invalid_during_alloc,($__internal_2_$__cuda_sm10x_tcgen05_guardrail_trap_unallocated_columns_being_dealloced - $__internal_1_$__cuda_sm10x_tcgen05_guardrail_trap_phase_invalid_during_alloc)
$__internal_1_$__cuda_sm10x_tcgen05_guardrail_trap_phase_invalid_during_alloc:
[----:B------:R-:W-:Y:S05]  /*6ae0*/  BPT.TRAP 0x1 ;  /* 0x000000040000795c */ /* 0x000fea0000300000 */
[----:B------:R-:W-:-:S04]  /*6af0*/  MOV R3, 0x0 ;  /* 0x0000000000037802 */ /* 0x000fc80000000f00 */
[----:B------:R-:W-:Y:S05]  /*6b00*/  RET.REL.NODEC R2 `(_ZN7cutlass13device_kernelINS_4gemm6kernel13GemmUniversalIN4cute5tupleIJiiiiEEENS1_10collective13CollectiveMmaINS1_35MainloopSm100TmaUmmaWarpSpecializedILi6ELi2ELi4ENS5_IJNS4_1CILi1EEESB_SB_EEEEENS5_IJNSA_ILi64EEESE_NSA_ILi32EEEEEENS_12float_e4m3_tENS5_IJlSB_lEEESH_SI_NS4_8TiledMMAINS4_8MMA_AtomIJNS4_10MMA_TraitsINS4_19SM100_MMA_F8F6F4_SSEJSH_SH_fSE_SE_NS4_17integral_constantINS4_4UMMA5MajorELSP_0EEESQ_NSN_INSO_7ScaleInELSR_0EEESS_EEEEEENS4_6LayoutISC_NS5_IJNSA_ILi0EEESW_SW_EEEEENS5_IJNS4_10UnderscoreESZ_SZ_EEEEENS4_13SM90_TMA_LOADENS4_14ComposedLayoutINS4_7SwizzleILi1ELi4ELi3EEENS4_18smem_ptr_flag_bitsILi8EEENSV_INS5_IJNSA_ILi8EEESF_EEENS5_IJSF_SB_EEEEEEEvNS4_8identityES12_S1C_vS1D_EENS_8epilogue10collective18CollectiveEpilogueINS1F_23Sm100TmaWarpSpecializedILi1ELi1ELi32ELb0ELb0EEEJSG_NS5_IJNSV_ISE_SB_EES1K_EEESH_SI_SH_SI_NS1F_6fusion15FusionCallbacksIS1J_NS1M_17LinearCombinationISH_fSH_fLNS_15FloatRoundStyleE2EEESG_S1L_JEEENS4_5SM1004TMEM4LOAD26SM100_TMEM_LOAD_16dp32b32xES12_NS13_INS14_ILi2ELi4ELi3EEES17_NSV_INS5_IJS18_SE_EEENS5_IJSE_SB_EEEEEEENS4_39AutoVectorizingCopyWithAssumedAlignmentILi128EEENS4_14SM90_TMA_STOREES20_S22_S22_EEEvvEEEEvNT_6ParamsE) ;  /* 0xffffff94023c7950 */ /* 0x000fea0003c3ffff */
        .weak           $__internal_2_$__cuda_sm10x_tcgen05_guardrail_trap_unallocated_columns_being_dealloced
        .type           $__internal_2_$__cuda_sm10x_tcgen05_guardrail_trap_unallocated_columns_being_dealloced,@function
        .size           $__internal_2_$__cuda_sm10x_tcgen05_guardrail_trap_unallocated_columns_being_dealloced,(.L_x_134 - $__internal_2_$__cuda_sm10x_tcgen05_guardrail_trap_unallocated_columns_being_dealloced)
$__internal_2_$__cuda_sm10x_tcgen05_guardrail_trap_unallocated_columns_being_dealloced:
[----:B------:R-:W-:Y:S05]  /*6b10*/  BPT.TRAP 0x1 ;  /* 0x000000040000795c */ /* 0x000fea0000300000 */
[----:B------:R-:W-:-:S04]  /*6b20*/  HFMA2 R3, -RZ, RZ, 0, 0 ;  /* 0x00000000ff037431 */ /* 0x000fc800000001ff */
[----:B------:R-:W-:Y:S05]  /*6b30*/  RET.REL.NODEC R2 `(_ZN7cutlass13device_kernelINS_4gemm6kernel13GemmUniversalIN4cute5tupleIJiiiiEEENS1_10collective13CollectiveMmaINS1_35MainloopSm100TmaUmmaWarpSpecializedILi6ELi2ELi4ENS5_IJNS4_1CILi1EEESB_SB_EEEEENS5_IJNSA_ILi64EEESE_NSA_ILi32EEEEEENS_12float_e4m3_tENS5_IJlSB_lEEESH_SI_NS4_8TiledMMAINS4_8MMA_AtomIJNS4_10MMA_TraitsINS4_19SM100_MMA_F8F6F4_SSEJSH_SH_fSE_SE_NS4_17integral_constantINS4_4UMMA5MajorELSP_0EEESQ_NSN_INSO_7ScaleInELSR_0EEESS_EEEEEENS4_6LayoutISC_NS5_IJNSA_ILi0EEESW_SW_EEEEENS5_IJNS4_10UnderscoreESZ_SZ_EEEEENS4_13SM90_TMA_LOADENS4_14ComposedLayoutINS4_7SwizzleILi1ELi4ELi3EEENS4_18smem_ptr_flag_bitsILi8EEENSV_INS5_IJNSA_ILi8EEESF_EEENS5_IJSF_SB_EEEEEEEvNS4_8identityES12_S1C_vS1D_EENS_8epilogue10collective18CollectiveEpilogueINS1F_23Sm100TmaWarpSpecializedILi1ELi1ELi32ELb0ELb0EEEJSG_NS5_IJNSV_ISE_SB_EES1K_EEESH_SI_SH_SI_NS1F_6fusion15FusionCallbacksIS1J_NS1M_17LinearCombinationISH_fSH_fLNS_15FloatRoundStyleE2EEESG_S1L_JEEENS4_5SM1004TMEM4LOAD26SM100_TMEM_LOAD_16dp32b32xES12_NS13_INS14_ILi2ELi4ELi3EEES17_NSV_INS5_IJS18_SE_EEENS5_IJSE_SB_EEEEEEENS4_39AutoVectorizingCopyWithAssumedAlignmentILi128EEENS4_14SM90_TMA_STOREES20_S22_S22_EEEvvEEEEvNT_6ParamsE) ;  /* 0xffffff9402307950 */ /* 0x000fea0003c3ffff */
.L_x_133:
[----:B------:R-:W-:-:S00]  /*6b40*/  BRA `(.L_x_133) ;  /* 0xfffffffc00fc7947 */ /* 0x000fc0000383ffff */
[----:B------:R-:W-:-:S00]  /*6b50*/  NOP ;  /* 0x0000000000007918 */ /* 0x000fc00000000000 */
        /* <DEDUP_REMOVED lines=10> */
.L_x_134:


//--------------------- .nv.global.init           --------------------------
	.section	.nv.global.init,"aw",@progbits
.nv.global.init:
	.type		$str$27,@object
	.size		$str$27,($str$28 - $str$27)
$str$27:
        /*0000*/ 	.byte	0x28, 0x61, 0x64, 0x64, 0x72, 0x65, 0x73, 0x73, 0x20, 0x26, 0x20, 0x6d, 0x61, 0x73, 0x6b, 0x29
        /*0010*/ 	.byte	0x20, 0x3d, 0x3d, 0x20, 0x30, 0x00
	.type		$str$28,@object
	.size		$str$28,($str$26 - $str$28)
$str$28:
        /*0016*/ 	.byte	0x2f, 0x74, 0x6d, 0x70, 0x2f, 0x63, 0x75, 0x74, 0x6c, 0x61, 0x73, 0x73, 0x5f, 0x73, 0x77, 0x65
        /*0026*/ 	.byte	0x65, 0x70, 0x5f, 0x73, 0x72, 0x63, 0x2f, 0x69, 0x6e, 0x63, 0x6c, 0x75, 0x64, 0x65, 0x2f, 0x63
        /*0036*/ 	.byte	0x75, 0x74, 0x65, 0x2f, 0x70, 0x6f, 0x69, 0x6e, 0x74, 0x65, 0x72, 0x5f, 0x66, 0x6c, 0x61, 0x67
        /*0046*/ 	.byte	0x67, 0x65, 0x64, 0x2e, 0x68, 0x70, 0x70, 0x00
	.type		$str$26,@object
	.size		$str$26,($str$25 - $str$26)
$str$26:
        /*004e*/ 	.byte	0x2f, 0x74, 0x6d, 0x70, 0x2f, 0x63, 0x75, 0x74, 0x6c, 0x61, 0x73, 0x73, 0x5f, 0x73, 0x77, 0x65
        /*005e*/ 	.byte	0x65, 0x70, 0x5f, 0x73, 0x72, 0x63, 0x2f, 0x69, 0x6e, 0x63, 0x6c, 0x75, 0x64, 0x65, 0x2f, 0x63
        /*006e*/ 	.byte	0x75, 0x74, 0x65, 0x2f, 0x61, 0x74, 0x6f, 0x6d, 0x2f, 0x63, 0x6f, 0x70, 0x79, 0x5f, 0x74, 0x72
        /*007e*/ 	.byte	0x61, 0x69, 0x74, 0x73, 0x5f, 0x73, 0x6d, 0x31, 0x30, 0x30, 0x2e, 0x68, 0x70, 0x70, 0x00
	.type		$str$25,@object
	.size		$str$25,(__unnamed_1 - $str$25)
$str$25:
        /*008d*/ 	.byte	0x28, 0x28, 0x75, 0x69, 0x6e, 0x74, 0x33, 0x32, 0x5f, 0x74, 0x28, 0x74, 0x68, 0x72, 0x65, 0x61
        /*009d*/ 	.byte	0x64, 0x49, 0x64, 0x78, 0x2e, 0x78, 0x29, 0x20, 0x2f, 0x20, 0x33, 0x32, 0x29, 0x20, 0x25, 0x20
        /*00ad*/ 	.byte	0x34, 0x29, 0x20, 0x3d, 0x3d, 0x20, 0x28, 0x28, 0x28, 0x74, 0x6d, 0x65, 0x6d, 0x5f, 0x61, 0x64
        /*00bd*/ 	.byte	0x64, 0x72, 0x20, 0x3e, 0x3e, 0x20, 0x31, 0x36, 0x29, 0x20, 0x2f, 0x20, 0x33, 0x32, 0x29, 0x20
        /*00cd*/ 	.byte	0x25, 0x20, 0x34, 0x29, 0x00
	.type		__unnamed_1,@object
	.size		__unnamed_1,(__unnamed_2 - __unnamed_1)
__unnamed_1:
        /*00d2*/ 	.byte	0x61, 0x75, 0x74, 0x6f, 0x20, 0x63, 0x75, 0x74, 0x65, 0x3a, 0x3a, 0x61, 0x73, 0x5f, 0x70, 0x6f
        /* <DEDUP_REMOVED lines=24> */
        /*0262*/ 	.byte	0x3c, 0x34, 0x30, 0x39, 0x36, 0x3e, 0x3e, 0x3e, 0x3e, 0x5d, 0x00
	.type		__unnamed_2,@object
	.size		__unnamed_2,(.L_2 - __unnamed_2)
__unnamed_2:
        /* <DEDUP_REMOVED lines=40> */
        /*04ed*/ 	.byte	0x74, 0x65, 0x3a, 0x3a, 0x43, 0x3c, 0x30, 0x3e, 0x3e, 0x3e, 0x3e, 0x5d, 0x00
.L_2:


//--------------------- .nv.shared._ZN7cutlass13device_kernelINS_4gemm6kernel13GemmUniversalIN4cute5tupleIJiiiiEEENS1_10collective13CollectiveMmaINS1_35MainloopSm100TmaUmmaWarpSpecializedILi6ELi2ELi4ENS5_IJNS4_1CILi1EEESB_SB_EEEEENS5_IJNSA_ILi64EEESE_NSA_ILi32EEEEEENS_12float_e4m3_tENS5_IJlSB_lEEESH_SI_NS4_8TiledMMAINS4_8MMA_AtomIJNS4_10MMA_TraitsINS4_19SM100_MMA_F8F6F4_SSEJSH_SH_fSE_SE_NS4_17integral_constantINS4_4UMMA5MajorELSP_0EEESQ_NSN_INSO_7ScaleInELSR_0EEESS_EEEEEENS4_6LayoutISC_NS5_IJNSA_ILi0EEESW_SW_EEEEENS5_IJNS4_10UnderscoreESZ_SZ_EEEEENS4_13SM90_TMA_LOADENS4_14ComposedLayoutINS4_7SwizzleILi1ELi4ELi3EEENS4_18smem_ptr_flag_bitsILi8EEENSV_INS5_IJNSA_ILi8EEESF_EEENS5_IJSF_SB_EEEEEEEvNS4_8identityES12_S1C_vS1D_EENS_8epilogue10collective18CollectiveEpilogueINS1F_23Sm100TmaWarpSpecializedILi1ELi1ELi32ELb0ELb0EEEJSG_NS5_IJNSV_ISE_SB_EES1K_EEESH_SI_SH_SI_NS1F_6fusion15FusionCallbacksIS1J_NS1M_17LinearCombinationISH_fSH_fLNS_15FloatRoundStyleE2EEESG_S1L_JEEENS4_5SM1004TMEM4LOAD26SM100_TMEM_LOAD_16dp32b32xES12_NS13_INS14_ILi2ELi4ELi3EEES17_NSV_INS5_IJS18_SE_EEENS5_IJSE_SB_EEEEEEENS4_39AutoVectorizingCopyWithAssumedAlignmentILi128EEENS4_14SM90_TMA_STOREES20_S22_S22_EEEvvEEEEvNT_6ParamsE --------------------------
	.section	.nv.shared._ZN7cutlass13device_kernelINS_4gemm6kernel13GemmUniversalIN4cute5tupleIJiiiiEEENS1_10collective13CollectiveMmaINS1_35MainloopSm100TmaUmmaWarpSpecializedILi6ELi2ELi4ENS5_IJNS4_1CILi1EEESB_SB_EEEEENS5_IJNSA_ILi64EEESE_NSA_ILi32EEEEEENS_12float_e4m3_tENS5_IJlSB_lEEESH_SI_NS4_8TiledMMAINS4_8MMA_AtomIJNS4_10MMA_TraitsINS4_19SM100_MMA_F8F6F4_SSEJSH_SH_fSE_SE_NS4_17integral_constantINS4_4UMMA5MajorELSP_0EEESQ_NSN_INSO_7ScaleInELSR_0EEESS_EEEEEENS4_6LayoutISC_NS5_IJNSA_ILi0EEESW_SW_EEEEENS5_IJNS4_10UnderscoreESZ_SZ_EEEEENS4_13SM90_TMA_LOADENS4_14ComposedLayoutINS4_7SwizzleILi1ELi4ELi3EEENS4_18smem_ptr_flag_bitsILi8EEENSV_INS5_IJNSA_ILi8EEESF_EEENS5_IJSF_SB_EEEEEEEvNS4_8identityES12_S1C_vS1D_EENS_8epilogue10collective18CollectiveEpilogueINS1F_23Sm100TmaWarpSpecializedILi1ELi1ELi32ELb0ELb0EEEJSG_NS5_IJNSV_ISE_SB_EES1K_EEESH_SI_SH_SI_NS1F_6fusion15FusionCallbacksIS1J_NS1M_17LinearCombinationISH_fSH_fLNS_15FloatRoundStyleE2EEESG_S1L_JEEENS4_5SM1004TMEM4LOAD26SM100_TMEM_LOAD_16dp32b32xES12_NS13_INS14_ILi2ELi4ELi3EEES17_NSV_INS5_IJS18_SE_EEENS5_IJSE_SB_EEEEEEENS4_39AutoVectorizingCopyWithAssumedAlignmentILi128EEENS4_14SM90_TMA_STOREES20_S22_S22_EEEvvEEEEvNT_6ParamsE,"aw",@nobits
	.sectionflags	@""
	.align	16
	.zero		1024


//--------------------- .nv.shared.reserved.0     --------------------------
	.section	.nv.shared.reserved.0,"aw",@nobits
	.weak		__nv_reservedSMEM_offset_0_alias
	.size		__nv_reservedSMEM_offset_0_alias, 0, 64
	.other		__nv_reservedSMEM_offset_0_alias,@"STO_CUDA_RESERVED_SHARED STV_DEFAULT"
__nv_reservedSMEM_offset_0_alias:
	.zero		0
.nv.shared.reserved.0:
	.zero		64
	.weak		__nv_reservedSMEM_tcgen05_partition
	.type		__nv_reservedSMEM_tcgen05_partition,@object
	.size		__nv_reservedSMEM_tcgen05_partition,(.L_0 - __nv_reservedSMEM_tcgen05_partition)
__nv_reservedSMEM_tcgen05_partition:
	.zero		32
.L_0:


//--------------------- .nv.global                --------------------------
	.section	.nv.global,"aw",@nobits
.nv.global:
	.type		_ZN40_INTERNAL_e64698d0_4_k_cu_6ea38ce5_267564cute1_E,@object
	.size		_ZN40_INTERNAL_e64698d0_4_k_cu_6ea38ce5_267564cute1_E,(_ZN40_INTERNAL_e64698d0_4_k_cu_6ea38ce5_267564cuda3std3__45__cpo6cbeginE - _ZN40_INTERNAL_e64698d0_4_k_cu_6ea38ce5_267564cute1_E)
_ZN40_INTERNAL_e64698d0_4_k_cu_6ea38ce5_267564cute1_E:
	.zero		1
	.type		_ZN40_INTERNAL_e64698d0_4_k_cu_6ea38ce5_267564cuda3std3__45__cpo6cbeginE,@object
	.size		_ZN40_INTERNAL_e64698d0_4_k_cu_6ea38ce5_267564cuda3std3__45__cpo6cbeginE,(_ZN40_INTERNAL_e64698d0_4_k_cu_6ea38ce5_267564cuda3std3__48in_placeE - _ZN40_INTERNAL_e64698d0_4_k_cu_6ea38ce5_267564cuda3std3__45__cpo6cbeginE)
_ZN40_INTERNAL_e64698d0_4_k_cu_6ea38ce5_267564cuda3std3__45__cpo6cbeginE:
	.zero		1
	.type		_ZN40_INTERNAL_e64698d0_4_k_cu_6ea38ce5_267564cuda3std3__48in_placeE,@object
	.size		_ZN40_INTERNAL_e64698d0_4_k_cu_6ea38ce5_267564cuda3std3__48in_placeE,(_ZN40_INTERNAL_e64698d0_4_k_cu_6ea38ce5_267564cuda3std6ranges3__45__cpo9iter_moveE - _ZN40_INTERNAL_e64698d0_4_k_cu_6ea38ce5_267564cuda3std3__48in_placeE)
_ZN40_INTERNAL_e64698d0_4_k_cu_6ea38ce5_267564cuda3std3__48in_placeE:
	.zero		1
	.type		_ZN40_INTERNAL_e64698d0_4_k_cu_6ea38ce5_267564cuda3std6ranges3__45__cpo9iter_moveE,@object
	.size		_ZN40_INTERNAL_e64698d0_4_k_cu_6ea38ce5_267564cuda3std6ranges3__45__cpo9iter_moveE,(_ZN40_INTERNAL_e64698d0_4_k_cu_6ea38ce5_267564cuda3std3__45__cpo5beginE - _ZN40_INTERNAL_e64698d0_4_k_cu_6ea38ce5_267564cuda3std6ranges3__45__cpo9iter_moveE)
_ZN40_INTERNAL_e64698d0_4_k_cu_6ea38ce5_267564cuda3std6ranges3__45__cpo9iter_moveE:
	.zero		1
	.type		_ZN40_INTERNAL_e64698d0_4_k_cu_6ea38ce5_267564cuda3std3__45__cpo5beginE,@object
	.size		_ZN40_INTERNAL_e64698d0_4_k_cu_6ea38ce5_267564cuda3std3__45__cpo5beginE,(_ZN40_INTERNAL_e64698d0_4_k_cu_6ea38ce5_267564cuda3std3__442_GLOBAL__N__e64698d0_4_k_cu_6ea38ce5_267566ignoreE - _ZN40_INTERNAL_e64698d0_4_k_cu_6ea38ce5_267564cuda3std3__45__cpo5beginE)
_ZN40_INTERNAL_e64698d0_4_k_cu_6ea38ce5_267564cuda3std3__45__cpo5beginE:
	.zero		1
	.type		_ZN40_INTERNAL_e64698d0_4_k_cu_6ea38ce5_267564cuda3std3__442_GLOBAL__N__e64698d0_4_k_cu_6ea38ce5_267566ignoreE,@object
	.size		_ZN40_INTERNAL_e64698d0_4_k_cu_6ea38ce5_267564cuda3std3__442_GLOBAL__N__e64698d0_4_k_cu_6ea38ce5_267566ignoreE,(_ZN40_INTERNAL_e64698d0_4_k_cu_6ea38ce5_267564cute7productE - _ZN40_INTERNAL_e64698d0_4_k_cu_6ea38ce5_267564cuda3std3__442_GLOBAL__N__e64698d0_4_k_cu_6ea38ce5_267566ignoreE)
_ZN40_INTERNAL_e64698d0_4_k_cu_6ea38ce5_267564cuda3std3__442_GLOBAL__N__e64698d0_4_k_cu_6ea38ce5_267566ignoreE:
	.zero		1
	.type		_ZN40_INTERNAL_e64698d0_4_k_cu_6ea38ce5_267564cute7productE,@object
	.size		_ZN40_INTERNAL_e64698d0_4_k_cu_6ea38ce5_267564cute7productE,(_ZN40_INTERNAL_e64698d0_4_k_cu_6ea38ce5_267564cuda3std3__45__cpo3endE - _ZN40_INTERNAL_e64698d0_4_k_cu_6ea38ce5_267564cute7productE)
_ZN40_INTERNAL_e64698d0_4_k_cu_6ea38ce5_267564cute7productE:
	.zero		1
	.type		_ZN40_INTERNAL_e64698d0_4_k_cu_6ea38ce5_267564cuda3std3__45__cpo3endE,@object
	.size		_ZN40_INTERNAL_e64698d0_4_k_cu_6ea38ce5_267564cuda3std3__45__cpo3endE,(_ZN40_INTERNAL_e64698d0_4_k_cu_6ea38ce5_267564cuda3std3__419piecewise_constructE - _ZN40_INTERNAL_e64698d0_4_k_cu_6ea38ce5_267564cuda3std3__45__cpo3endE)
_ZN40_INTERNAL_e64698d0_4_k_cu_6ea38ce5_267564cuda3std3__45__cpo3endE:
	.zero		1
	.type		_ZN40_INTERNAL_e64698d0_4_k_cu_6ea38ce5_267564cuda3std3__419piecewise_constructE,@object
	.size		_ZN40_INTERNAL_e64698d0_4_k_cu_6ea38ce5_267564cuda3std3__419piecewise_constructE,(_ZN40_INTERNAL_e64698d0_4_k_cu_6ea38ce5_267564cuda3std3__45__cpo4cendE - _ZN40_INTERNAL_e64698d0_4_k_cu_6ea38ce5_267564cuda3std3__419piecewise_constructE)
_ZN40_INTERNAL_e64698d0_4_k_cu_6ea38ce5_267564cuda3std3__419piecewise_constructE:
	.zero		1
	.type		_ZN40_INTERNAL_e64698d0_4_k_cu_6ea38ce5_267564cuda3std3__45__cpo4cendE,@object
	.size		_ZN40_INTERNAL_e64698d0_4_k_cu_6ea38ce5_267564cuda3std3__45__cpo4cendE,(_ZN40_INTERNAL_e64698d0_4_k_cu_6ea38ce5_267564cuda3std6ranges3__45__cpo4swapE - _ZN40_INTERNAL_e64698d0_4_k_cu_6ea38ce5_267564cuda3std3__45__cpo4cendE)
_ZN40_INTERNAL_e64698d0_4_k_cu_6ea38ce5_267564cuda3std3__45__cpo4cendE:
	.zero		1
	.type		_ZN40_INTERNAL_e64698d0_4_k_cu_6ea38ce5_267564cuda3std6ranges3__45__cpo4swapE,@object
	.size		_ZN40_INTERNAL_e64698d0_4_k_cu_6ea38ce5_267564cuda3std6ranges3__45__cpo4swapE,(.L_10 - _ZN40_INTERNAL_e64698d0_4_k_cu_6ea38ce5_267564cuda3std6ranges3__45__cpo4swapE)
_ZN40_INTERNAL_e64698d0_4_k_cu_6ea38ce5_267564cuda3std6ranges3__45__cpo4swapE:
	.zero		1
.L_10:


//--------------------- .nv.constant0._ZN7cutlass13device_kernelINS_4gemm6kernel13GemmUniversalIN4cute5tupleIJiiiiEEENS1_10collective13CollectiveMmaINS1_35MainloopSm100TmaUmmaWarpSpecializedILi6ELi2ELi4ENS5_IJNS4_1CILi1EEESB_SB_EEEEENS5_IJNSA_ILi64EEESE_NSA_ILi32EEEEEENS_12float_e4m3_tENS5_IJlSB_lEEESH_SI_NS4_8TiledMMAINS4_8MMA_AtomIJNS4_10MMA_TraitsINS4_19SM100_MMA_F8F6F4_SSEJSH_SH_fSE_SE_NS4_17integral_constantINS4_4UMMA5MajorELSP_0EEESQ_NSN_INSO_7ScaleInELSR_0EEESS_EEEEEENS4_6LayoutISC_NS5_IJNSA_ILi0EEESW_SW_EEEEENS5_IJNS4_10UnderscoreESZ_SZ_EEEEENS4_13SM90_TMA_LOADENS4_14ComposedLayoutINS4_7SwizzleILi1ELi4ELi3EEENS4_18smem_ptr_flag_bitsILi8EEENSV_INS5_IJNSA_ILi8EEESF_EEENS5_IJSF_SB_EEEEEEEvNS4_8identityES12_S1C_vS1D_EENS_8epilogue10collective18CollectiveEpilogueINS1F_23Sm100TmaWarpSpecializedILi1ELi1ELi32ELb0ELb0EEEJSG_NS5_IJNSV_ISE_SB_EES1K_EEESH_SI_SH_SI_NS1F_6fusion15FusionCallbacksIS1J_NS1M_17LinearCombinationISH_fSH_fLNS_15FloatRoundStyleE2EEESG_S1L_JEEENS4_5SM1004TMEM4LOAD26SM100_TMEM_LOAD_16dp32b32xES12_NS13_INS14_ILi2ELi4ELi3EEES17_NSV_INS5_IJS18_SE_EEENS5_IJSE_SB_EEEEEEENS4_39AutoVectorizingCopyWithAssumedAlignmentILi128EEENS4_14SM90_TMA_STOREES20_S22_S22_EEEvvEEEEvNT_6ParamsE --------------------------
	.section	.nv.constant0._ZN7cutlass13device_kernelINS_4gemm6kernel13GemmUniversalIN4cute5tupleIJiiiiEEENS1_10collective13CollectiveMmaINS1_35MainloopSm100TmaUmmaWarpSpecializedILi6ELi2ELi4ENS5_IJNS4_1CILi1EEESB_SB_EEEEENS5_IJNSA_ILi64EEESE_NSA_ILi32EEEEEENS_12float_e4m3_tENS5_IJlSB_lEEESH_SI_NS4_8TiledMMAINS4_8MMA_AtomIJNS4_10MMA_TraitsINS4_19SM100_MMA_F8F6F4_SSEJSH_SH_fSE_SE_NS4_17integral_constantINS4_4UMMA5MajorELSP_0EEESQ_NSN_INSO_7ScaleInELSR_0EEESS_EEEEEENS4_6LayoutISC_NS5_IJNSA_ILi0EEESW_SW_EEEEENS5_IJNS4_10UnderscoreESZ_SZ_EEEEENS4_13SM90_TMA_LOADENS4_14ComposedLayoutINS4_7SwizzleILi1ELi4ELi3EEENS4_18smem_ptr_flag_bitsILi8EEENSV_INS5_IJNSA_ILi8EEESF_EEENS5_IJSF_SB_EEEEEEEvNS4_8identityES12_S1C_vS1D_EENS_8epilogue10collective18CollectiveEpilogueINS1F_23Sm100TmaWarpSpecializedILi1ELi1ELi32ELb0ELb0EEEJSG_NS5_IJNSV_ISE_SB_EES1K_EEESH_SI_SH_SI_NS1F_6fusion15FusionCallbacksIS1J_NS1M_17LinearCombinationISH_fSH_fLNS_15FloatRoundStyleE2EEESG_S1L_JEEENS4_5SM1004TMEM4LOAD26SM100_TMEM_LOAD_16dp32b32xES12_NS13_INS14_ILi2ELi4ELi3EEES17_NSV_INS5_IJS18_SE_EEENS5_IJSE_SB_EEEEEEENS4_39AutoVectorizingCopyWithAssumedAlignmentILi128EEENS4_14SM90_TMA_STOREES20_S22_S22_EEEvvEEEEvNT_6ParamsE,"a",@progbits
	.sectionflags	@""
	.align	4
.nv.constant0._ZN7cutlass13device_kernelINS_4gemm6kernel13GemmUniversalIN4cute5tupleIJiiiiEEENS1_10collective13CollectiveMmaINS1_35MainloopSm100TmaUmmaWarpSpecializedILi6ELi2ELi4ENS5_IJNS4_1CILi1EEESB_SB_EEEEENS5_IJNSA_ILi64EEESE_NSA_ILi32EEEEEENS_12float_e4m3_tENS5_IJlSB_lEEESH_SI_NS4_8TiledMMAINS4_8MMA_AtomIJNS4_10MMA_TraitsINS4_19SM100_MMA_F8F6F4_SSEJSH_SH_fSE_SE_NS4_17integral_constantINS4_4UMMA5MajorELSP_0EEESQ_NSN_INSO_7ScaleInELSR_0EEESS_EEEEEENS4_6LayoutISC_NS5_IJNSA_ILi0EEESW_SW_EEEEENS5_IJNS4_10UnderscoreESZ_SZ_EEEEENS4_13SM90_TMA_LOADENS4_14ComposedLayoutINS4_7SwizzleILi1ELi4ELi3EEENS4_18smem_ptr_flag_bitsILi8EEENSV_INS5_IJNSA_ILi8EEESF_EEENS5_IJSF_SB_EEEEEEEvNS4_8identityES12_S1C_vS1D_EENS_8epilogue10collective18CollectiveEpilogueINS1F_23Sm100TmaWarpSpecializedILi1ELi1ELi32ELb0ELb0EEEJSG_NS5_IJNSV_ISE_SB_EES1K_EEESH_SI_SH_SI_NS1F_6fusion15FusionCallbacksIS1J_NS1M_17LinearCombinationISH_fSH_fLNS_15FloatRoundStyleE2EEESG_S1L_JEEENS4_5SM1004TMEM4LOAD26SM100_TMEM_LOAD_16dp32b32xES12_NS13_INS14_ILi2ELi4ELi3EEES17_NSV_INS5_IJS18_SE_EEENS5_IJSE_SB_EEEEEEENS4_39AutoVectorizingCopyWithAssumedAlignmentILi128EEENS4_14SM90_TMA_STOREES20_S22_S22_EEEvvEEEEvNT_6ParamsE:
	.zero		2944


//--------------------- SYMBOLS --------------------------

	.type		.nv.reservedSmem.offset0,@object
	.size		.nv.reservedSmem.offset0,0x4
	.type		.nv.reservedSmem.cap,@object
	.size		.nv.reservedSmem.cap,0x4
	.type		__assertfail,@function
